	.target	sm_80

	.elftype	@"ET_EXEC"


//--------------------- .note.nv.tkinfo           --------------------------
	.section	.note.nv.tkinfo,"",@"SHT_NOTE"
	.sectionflags	@"SHF_NOTE_NV_TKINFO"
	.tkinfo
        /*0018*/ 	.word	0x00000002
        /*0030*/ 	.string	""
        /*0030*/ 	.string	"ptxas"
        /*0030*/ 	.string	"Cuda compilation tools, release 13.0, V13.0.88"
        /*0030*/ 	.string	"Build cuda_13.0.r13.0/compiler.36424714_0"
        /*0030*/ 	.string	"-v  -suppress-debug-info  -lineinfo  -arch sm_80 "



//--------------------- .note.nv.cuinfo           --------------------------
	.section	.note.nv.cuinfo,"",@"SHT_NOTE"
	.sectionflags	@"SHF_NOTE_NV_CUINFO"
        /*0018*/ 	.short	0x0002
        /*001a*/ 	.short	0x0050
        /*001c*/ 	.short	0x0082
	.zero		2


//--------------------- .nv.info                  --------------------------
	.section	.nv.info,"",@"SHT_CUDA_INFO"
	.align	4


	//----- nvinfo : EIATTR_REGCOUNT
	.align		4
        /*0000*/ 	.byte	0x04, 0x2f
        /*0002*/ 	.short	(.L_2 - .L_1)
	.align		4
.L_1:
        /*0004*/ 	.word	index@(attn_fwd)
        /*0008*/ 	.word	0x00000080


	//----- nvinfo : EIATTR_FRAME_SIZE
	.align		4
.L_2:
        /*000c*/ 	.byte	0x04, 0x11
        /*000e*/ 	.short	(.L_4 - .L_3)
	.align		4
.L_3:
        /*0010*/ 	.word	index@(attn_fwd)
        /*0014*/ 	.word	0x000003f0


	//----- nvinfo : EIATTR_MIN_STACK_SIZE
	.align		4
.L_4:
        /*0018*/ 	.byte	0x04, 0x12
        /*001a*/ 	.short	(.L_6 - .L_5)
	.align		4
.L_5:
        /*001c*/ 	.word	index@(attn_fwd)
        /*0020*/ 	.word	0x000003f0
.L_6:


//--------------------- .nv.info.attn_fwd         --------------------------
	.section	.nv.info.attn_fwd,"",@"SHT_CUDA_INFO"
	.sectionflags	@""
	.align	4


	//----- nvinfo : EIATTR_CUDA_API_VERSION
	.align		4
        /*0000*/ 	.byte	0x04, 0x37
        /*0002*/ 	.short	(.L_8 - .L_7)
.L_7:
        /*0004*/ 	.word	0x00000082


	//----- nvinfo : EIATTR_SW2861232_WAR
	.align		4
.L_8:
        /*0008*/ 	.byte	0x01, 0x35
	.zero		2


	//----- nvinfo : EIATTR_PARAM_CBANK
	.align		4
        /*000c*/ 	.byte	0x04, 0x0a
        /*000e*/ 	.short	(.L_10 - .L_9)
	.align		4
.L_9:
        /*0010*/ 	.word	index@(.nv.constant0.attn_fwd)
        /*0014*/ 	.short	0x0160
        /*0016*/ 	.short	0x0088


	//----- nvinfo : EIATTR_CBANK_PARAM_SIZE
	.align		4
.L_10:
        /*0018*/ 	.byte	0x03, 0x19
        /*001a*/ 	.short	0x0088


	//----- nvinfo : EIATTR_KPARAM_INFO
	.align		4
        /*001c*/ 	.byte	0x04, 0x17
        /*001e*/ 	.short	(.L_12 - .L_11)
.L_11:
        /*0020*/ 	.word	0x00000000
        /*0024*/ 	.short	0x0019
        /*0026*/ 	.short	0x0080
        /*0028*/ 	.byte	0x00, 0xf4, 0x21, 0x00


	//----- nvinfo : EIATTR_KPARAM_INFO
	.align		4
.L_12:
        /*002c*/ 	.byte	0x04, 0x17
        /*002e*/ 	.short	(.L_14 - .L_13)
.L_13:
        /*0030*/ 	.word	0x00000000
        /*0034*/ 	.short	0x0018
        /*0036*/ 	.short	0x0078
        /*0038*/ 	.byte	0x00, 0xf4, 0x21, 0x00


	//----- nvinfo : EIATTR_KPARAM_INFO
	.align		4
.L_14:
        /*003c*/ 	.byte	0x04, 0x17
        /*003e*/ 	.short	(.L_16 - .L_15)
.L_15:
        /*0040*/ 	.word	0x00000000
        /*0044*/ 	.short	0x0017
        /*0046*/ 	.short	0x0070
        /*0048*/ 	.byte	0x00, 0xf0, 0x11, 0x00


	//----- nvinfo : EIATTR_KPARAM_INFO
	.align		4
.L_16:
        /*004c*/ 	.byte	0x04, 0x17
        /*004e*/ 	.short	(.L_18 - .L_17)
.L_17:
        /*0050*/ 	.word	0x00000000
        /*0054*/ 	.short	0x0016
        /*0056*/ 	.short	0x006c
        /*0058*/ 	.byte	0x00, 0xf0, 0x11, 0x00


	//----- nvinfo : EIATTR_KPARAM_INFO
	.align		4
.L_18:
        /*005c*/ 	.byte	0x04, 0x17
        /*005e*/ 	.short	(.L_20 - .L_19)
.L_19:
        /*0060*/ 	.word	0x00000000
        /*0064*/ 	.short	0x0015
        /*0066*/ 	.short	0x0068
        /*0068*/ 	.byte	0x00, 0xf0, 0x11, 0x00


	//----- nvinfo : EIATTR_KPARAM_INFO
	.align		4
.L_20:
        /*006c*/ 	.byte	0x04, 0x17
        /*006e*/ 	.short	(.L_22 - .L_21)
.L_21:
        /*0070*/ 	.word	0x00000000
        /*0074*/ 	.short	0x0014
        /*0076*/ 	.short	0x0064
        /*0078*/ 	.byte	0x00, 0xf0, 0x11, 0x00


	//----- nvinfo : EIATTR_KPARAM_INFO
	.align		4
.L_22:
        /*007c*/ 	.byte	0x04, 0x17
        /*007e*/ 	.short	(.L_24 - .L_23)
.L_23:
        /*0080*/ 	.word	0x00000000
        /*0084*/ 	.short	0x0013
        /*0086*/ 	.short	0x0060
        /*0088*/ 	.byte	0x00, 0xf0, 0x11, 0x00


	//----- nvinfo : EIATTR_KPARAM_INFO
	.align		4
.L_24:
        /*008c*/ 	.byte	0x04, 0x17
        /*008e*/ 	.short	(.L_26 - .L_25)
.L_25:
        /*0090*/ 	.word	0x00000000
        /*0094*/ 	.short	0x0012
        /*0096*/ 	.short	0x005c
        /*0098*/ 	.byte	0x00, 0xf0, 0x11, 0x00


	//----- nvinfo : EIATTR_KPARAM_INFO
	.align		4
.L_26:
        /*009c*/ 	.byte	0x04, 0x17
        /*009e*/ 	.short	(.L_28 - .L_27)
.L_27:
        /*00a0*/ 	.word	0x00000000
        /*00a4*/ 	.short	0x0011
        /*00a6*/ 	.short	0x0058
        /*00a8*/ 	.byte	0x00, 0xf0, 0x11, 0x00


	//----- nvinfo : EIATTR_KPARAM_INFO
	.align		4
.L_28:
        /*00ac*/ 	.byte	0x04, 0x17
        /*00ae*/ 	.short	(.L_30 - .L_29)
.L_29:
        /*00b0*/ 	.word	0x00000000
        /*00b4*/ 	.short	0x0010
        /*00b6*/ 	.short	0x0054
        /*00b8*/ 	.byte	0x00, 0xf0, 0x11, 0x00


	//----- nvinfo : EIATTR_KPARAM_INFO
	.align		4
.L_30:
        /*00bc*/ 	.byte	0x04, 0x17
        /*00be*/ 	.short	(.L_32 - .L_31)
.L_31:
        /*00c0*/ 	.word	0x00000000
        /*00c4*/ 	.short	0x000f
        /*00c6*/ 	.short	0x0050
        /*00c8*/ 	.byte	0x00, 0xf0, 0x11, 0x00


	//----- nvinfo : EIATTR_KPARAM_INFO
	.align		4
.L_32:
        /*00cc*/ 	.byte	0x04, 0x17
        /*00ce*/ 	.short	(.L_34 - .L_33)
.L_33:
        /*00d0*/ 	.word	0x00000000
        /*00d4*/ 	.short	0x000e
        /*00d6*/ 	.short	0x004c
        /*00d8*/ 	.byte	0x00, 0xf0, 0x11, 0x00


	//----- nvinfo : EIATTR_KPARAM_INFO
	.align		4
.L_34:
        /*00dc*/ 	.byte	0x04, 0x17
        /*00de*/ 	.short	(.L_36 - .L_35)
.L_35:
        /*00e0*/ 	.word	0x00000000
        /*00e4*/ 	.short	0x000d
        /*00e6*/ 	.short	0x0048
        /*00e8*/ 	.byte	0x00, 0xf0, 0x11, 0x00


	//----- nvinfo : EIATTR_KPARAM_INFO
	.align		4
.L_36:
        /*00ec*/ 	.byte	0x04, 0x17
        /*00ee*/ 	.short	(.L_38 - .L_37)
.L_37:
        /*00f0*/ 	.word	0x00000000
        /*00f4*/ 	.short	0x000c
        /*00f6*/ 	.short	0x0044
        /*00f8*/ 	.byte	0x00, 0xf0, 0x11, 0x00


	//----- nvinfo : EIATTR_KPARAM_INFO
	.align		4
.L_38:
        /*00fc*/ 	.byte	0x04, 0x17
        /*00fe*/ 	.short	(.L_40 - .L_39)
.L_39:
        /*0100*/ 	.word	0x00000000
        /*0104*/ 	.short	0x000b
        /*0106*/ 	.short	0x0040
        /*0108*/ 	.byte	0x00, 0xf0, 0x11, 0x00


	//----- nvinfo : EIATTR_KPARAM_INFO
	.align		4
.L_40:
        /*010c*/ 	.byte	0x04, 0x17
        /*010e*/ 	.short	(.L_42 - .L_41)
.L_41:
        /*0110*/ 	.word	0x00000000
        /*0114*/ 	.short	0x000a
        /*0116*/ 	.short	0x003c
        /*0118*/ 	.byte	0x00, 0xf0, 0x11, 0x00


	//----- nvinfo : EIATTR_KPARAM_INFO
	.align		4
.L_42:
        /*011c*/ 	.byte	0x04, 0x17
        /*011e*/ 	.short	(.L_44 - .L_43)
.L_43:
        /*0120*/ 	.word	0x00000000
        /*0124*/ 	.short	0x0009
        /*0126*/ 	.short	0x0038
        /*0128*/ 	.byte	0x00, 0xf0, 0x11, 0x00


	//----- nvinfo : EIATTR_KPARAM_INFO
	.align		4
.L_44:
        /*012c*/ 	.byte	0x04, 0x17
        /*012e*/ 	.short	(.L_46 - .L_45)
.L_45:
        /*0130*/ 	.word	0x00000000
        /*0134*/ 	.short	0x0008
        /*0136*/ 	.short	0x0034
        /*0138*/ 	.byte	0x00, 0xf0, 0x11, 0x00


	//----- nvinfo : EIATTR_KPARAM_INFO
	.align		4
.L_46:
        /*013c*/ 	.byte	0x04, 0x17
        /*013e*/ 	.short	(.L_48 - .L_47)
.L_47:
        /*0140*/ 	.word	0x00000000
        /*0144*/ 	.short	0x0007
        /*0146*/ 	.short	0x0030
        /*0148*/ 	.byte	0x00, 0xf0, 0x11, 0x00


	//----- nvinfo : EIATTR_KPARAM_INFO
	.align		4
.L_48:
        /*014c*/ 	.byte	0x04, 0x17
        /*014e*/ 	.short	(.L_50 - .L_49)
.L_49:
        /*0150*/ 	.word	0x00000000
        /*0154*/ 	.short	0x0006
        /*0156*/ 	.short	0x002c
        /*0158*/ 	.byte	0x00, 0xf0, 0x11, 0x00


	//----- nvinfo : EIATTR_KPARAM_INFO
	.align		4
.L_50:
        /*015c*/ 	.byte	0x04, 0x17
        /*015e*/ 	.short	(.L_52 - .L_51)
.L_51:
        /*0160*/ 	.word	0x00000000
        /*0164*/ 	.short	0x0005
        /*0166*/ 	.short	0x0028
        /*0168*/ 	.byte	0x00, 0xf0, 0x11, 0x00


	//----- nvinfo : EIATTR_KPARAM_INFO
	.align		4
.L_52:
        /*016c*/ 	.byte	0x04, 0x17
        /*016e*/ 	.short	(.L_54 - .L_53)
.L_53:
        /*0170*/ 	.word	0x00000000
        /*0174*/ 	.short	0x0004
        /*0176*/ 	.short	0x0020
        /*0178*/ 	.byte	0x00, 0xf4, 0x21, 0x00


	//----- nvinfo : EIATTR_KPARAM_INFO
	.align		4
.L_54:
        /*017c*/ 	.byte	0x04, 0x17
        /*017e*/ 	.short	(.L_56 - .L_55)
.L_55:
        /*0180*/ 	.word	0x00000000
        /*0184*/ 	.short	0x0003
        /*0186*/ 	.short	0x0018
        /*0188*/ 	.byte	0x00, 0xf4, 0x21, 0x00


	//----- nvinfo : EIATTR_KPARAM_INFO
	.align		4
.L_56:
        /*018c*/ 	.byte	0x04, 0x17
        /*018e*/ 	.short	(.L_58 - .L_57)
.L_57:
        /*0190*/ 	.word	0x00000000
        /*0194*/ 	.short	0x0002
        /*0196*/ 	.short	0x0010
        /*0198*/ 	.byte	0x00, 0xf4, 0x21, 0x00


	//----- nvinfo : EIATTR_KPARAM_INFO
	.align		4
.L_58:
        /*019c*/ 	.byte	0x04, 0x17
        /*019e*/ 	.short	(.L_60 - .L_59)
.L_59:
        /*01a0*/ 	.word	0x00000000
        /*01a4*/ 	.short	0x0001
        /*01a6*/ 	.short	0x0008
        /*01a8*/ 	.byte	0x00, 0xf4, 0x21, 0x00


	//----- nvinfo : EIATTR_KPARAM_INFO
	.align		4
.L_60:
        /*01ac*/ 	.byte	0x04, 0x17
        /*01ae*/ 	.short	(.L_62 - .L_61)
.L_61:
        /*01b0*/ 	.word	0x00000000
        /*01b4*/ 	.short	0x0000
        /*01b6*/ 	.short	0x0000
        /*01b8*/ 	.byte	0x00, 0xf4, 0x21, 0x00


	//----- nvinfo : EIATTR_MAXREG_COUNT
	.align		4
.L_62:
        /*01bc*/ 	.byte	0x03, 0x1b
        /*01be*/ 	.short	0x00ff


	//----- nvinfo : EIATTR_NUM_BARRIERS
	.align		4
        /*01c0*/ 	.byte	0x02, 0x4c
        /*01c2*/ 	.byte	0x01
	.zero		1


	//----- nvinfo : EIATTR_ANNOTATIONS
	.align		4
        /*01c4*/ 	.byte	0x04, 0x55
        /*01c6*/ 	.short	(.L_64 - .L_63)


	//   ....[0]....
.L_63:
        /*01c8*/ 	.word	0x00000001
        /*01cc*/ 	.byte	0x20, 0x0b, 0x00, 0x00, 0x01, 0x00, 0x00, 0x00, 0x20, 0x0c, 0x00, 0x00, 0x01, 0x00, 0x00, 0x00
        /* <DEDUP_REMOVED lines=124> */
        /*099c*/ 	.byte	0x70, 0x55, 0x00, 0x00, 0x01, 0x00, 0x00, 0x00, 0xa0, 0x55, 0x00, 0x00


	//----- nvinfo : EIATTR_MERCURY_ISA_VERSION
	.align		4
.L_64:
        /*09a8*/ 	.byte	0x03, 0x5f
        /*09aa*/ 	.short	0x0000


	//----- nvinfo : EIATTR_COOP_GROUP_MASK_REGIDS
	.align		4
        /*09ac*/ 	.byte	0x04, 0x29
        /*09ae*/ 	.short	(.L_66 - .L_65)


	//   ....[0]....
.L_65:
        /*09b0*/ 	.word	0xffffffff


	//   ....[1]....
        /*09b4*/ 	.word	0xffffffff


	//   ....[2]....
        /*09b8*/ 	.word	0xffffffff


	//   ....[3]....
        /*09bc*/ 	.word	0xffffffff


	//   ....[4]....
        /*09c0*/ 	.word	0xffffffff


	//   ....[5]....
        /*09c4*/ 	.word	0xffffffff


	//   ....[6]....
        /*09c8*/ 	.word	0xffffffff


	//   ....[7]....
        /*09cc*/ 	.word	0xffffffff


	//   ....[8]....
        /*09d0*/ 	.word	0xffffffff


	//   ....[9]....
        /*09d4*/ 	.word	0xffffffff


	//   ....[10]....
        /*09d8*/ 	.word	0xffffffff


	//   ....[11]....
        /*09dc*/ 	.word	0xffffffff


	//   ....[12]....
        /*09e0*/ 	.word	0xffffffff


	//   ....[13]....
        /*09e4*/ 	.word	0xffffffff


	//   ....[14]....
        /*09e8*/ 	.word	0xffffffff


	//   ....[15]....
        /*09ec*/ 	.word	0xffffffff


	//   ....[16]....
        /*09f0*/ 	.word	0xffffffff


	//   ....[17]....
        /*09f4*/ 	.word	0xffffffff


	//   ....[18]....
        /*09f8*/ 	.word	0xffffffff


	//   ....[19]....
        /*09fc*/ 	.word	0xffffffff


	//   ....[20]....
        /*0a00*/ 	.word	0xffffffff


	//   ....[21]....
        /*0a04*/ 	.word	0xffffffff


	//----- nvinfo : EIATTR_COOP_GROUP_INSTR_OFFSETS
	.align		4
.L_66:
        /*0a08*/ 	.byte	0x04, 0x28
        /*0a0a*/ 	.short	(.L_68 - .L_67)


	//   ....[0]....
.L_67:
        /*0a0c*/ 	.word	0x00004320


	//   ....[1]....
        /*0a10*/ 	.word	0x00004330


	//   ....[2]....
        /*0a14*/ 	.word	0x00004340


	//   ....[3]....
        /*0a18*/ 	.word	0x00004350


	//   ....[4]....
        /*0a1c*/ 	.word	0x000043a0


	//   ....[5]....
        /*0a20*/ 	.word	0x000043b0


	//   ....[6]....
        /*0a24*/ 	.word	0x000043c0


	//   ....[7]....
        /*0a28*/ 	.word	0x000043d0


	//   ....[8]....
        /*0a2c*/ 	.word	0x000044b0


	//   ....[9]....
        /*0a30*/ 	.word	0x000044d0


	//   ....[10]....
        /*0a34*/ 	.word	0x000044f0


	//   ....[11]....
        /*0a38*/ 	.word	0x000049a0


	//   ....[12]....
        /*0a3c*/ 	.word	0x000049b0


	//   ....[13]....
        /*0a40*/ 	.word	0x000049c0


	//   ....[14]....
        /*0a44*/ 	.word	0x000049d0


	//   ....[15]....
        /*0a48*/ 	.word	0x00004a20


	//   ....[16]....
        /*0a4c*/ 	.word	0x00004a30


	//   ....[17]....
        /*0a50*/ 	.word	0x00004a40


	//   ....[18]....
        /*0a54*/ 	.word	0x00004a50


	//   ....[19]....
        /*0a58*/ 	.word	0x00004b10


	//   ....[20]....
        /*0a5c*/ 	.word	0x00004b30


	//   ....[21]....
        /*0a60*/ 	.word	0x00004b50


	//----- nvinfo : EIATTR_EXIT_INSTR_OFFSETS
	.align		4
.L_68:
        /*0a64*/ 	.byte	0x04, 0x1c
        /*0a66*/ 	.short	(.L_70 - .L_69)


	//   ....[0]....
.L_69:
        /*0a68*/ 	.word	0x000077d0


	//   ....[1]....
        /*0a6c*/ 	.word	0x00007870


	//----- nvinfo : EIATTR_REQNTID
	.align		4
.L_70:
        /*0a70*/ 	.byte	0x04, 0x10
        /*0a72*/ 	.short	(.L_72 - .L_71)
.L_71:
        /*0a74*/ 	.word	0x00000100
        /*0a78*/ 	.word	0x00000001
        /*0a7c*/ 	.word	0x00000001
.L_72:


//--------------------- .nv.callgraph             --------------------------
	.section	.nv.callgraph,"",@"SHT_CUDA_CALLGRAPH"
	.align	4
	.sectionentsize	8
	.align		4
        /*0000*/ 	.word	0x00000000
	.align		4
        /*0004*/ 	.word	0xffffffff
	.align		4
        /*0008*/ 	.word	0x00000000
	.align		4
        /*000c*/ 	.word	0xfffffffe
	.align		4
        /*0010*/ 	.word	0x00000000
	.align		4
        /*0014*/ 	.word	0xfffffffd
	.align		4
        /*0018*/ 	.word	0x00000000
	.align		4
        /*001c*/ 	.word	0xfffffffc


//--------------------- .nv.rel.action            --------------------------
	.section	.nv.rel.action,"",@"SHT_CUDA_RELOCINFO"
	.align	8
	.sectionentsize	8
        /*0000*/ 	.byte	0x73, 0x00, 0x00, 0x00, 0x00, 0x00, 0x00, 0x00, 0x00, 0x00, 0x00, 0x11, 0x25, 0x00, 0x05, 0x36


//--------------------- .nv.constant4             --------------------------
	.section	.nv.constant4,"a",@progbits
	.align	8
	.align		8
.nv.constant4:
        /*0000*/ 	.dword	_$_str


//--------------------- .nv.constant0.attn_fwd    --------------------------
	.section	.nv.constant0.attn_fwd,"a",@progbits
	.sectionflags	@""
	.align	4
.nv.constant0.attn_fwd:
	.zero		488


//--------------------- .text.attn_fwd            --------------------------
	.section	.text.attn_fwd,"ax",@progbits
	.sectioninfo	@"SHI_REGISTERS=128"
	.align	128
        .global         attn_fwd
        .type           attn_fwd,@function
        .size           attn_fwd,(.L_x_3 - attn_fwd)
        .other          attn_fwd,@"STO_CUDA_ENTRY STV_DEFAULT"
attn_fwd:
.text.attn_fwd:
[----:B------:R-:W-:Y:S02]  /*0000*/  IMAD.MOV.U32 R1, RZ, RZ, c[0x0][0x28] ;  /* 0x00000a00ff017624 */ /* 0x000fe400078e00ff */
[----:B------:R-:W0:Y:S01]  /*0010*/  S2R R49, SR_TID.X ;  /* 0x0000000000317919 */ /* 0x000e220000002100 */
[----:B------:R-:W-:Y:S01]  /*0020*/  IMAD.MOV.U32 R26, RZ, RZ, c[0x0][0x198] ;  /* 0x00006600ff1a7624 */ /* 0x000fe200078e00ff */
[----:B------:R-:W-:Y:S01]  /*0030*/  ULDC.64 UR4, c[0x0][0x118] ;  /* 0x0000460000047ab9 */ /* 0x000fe20000000a00 */
[----:B------:R-:W-:Y:S01]  /*0040*/  IADD3 R1, R1, -0x3f0, RZ ;  /* 0xfffffc1001017810 */ /* 0x000fe20007ffe0ff */
[----:B------:R-:W1:Y:S04]  /*0050*/  S2R R3, SR_CTAID.X ;  /* 0x0000000000037919 */ /* 0x000e680000002500 */
[----:B------:R-:W2:Y:S01]  /*0060*/  S2R R44, SR_CTAID.Y ;  /* 0x00000000002c7919 */ /* 0x000ea20000002600 */
[----:B0-----:R-:W-:Y:S02]  /*0070*/  LOP3.LUT R14, R49, 0x1f, RZ, 0xc0, !PT ;  /* 0x0000001f310e7812 */ /* 0x001fe400078ec0ff */
[----:B------:R-:W-:-:S03]  /*0080*/  SHF.R.U32.HI R2, RZ, 0x5, R49 ;  /* 0x00000005ff027819 */ /* 0x000fc60000011631 */
[----:B-1----:R-:W-:Y:S02]  /*0090*/  IMAD R4, R3, 0x20, R14 ;  /* 0x0000002003047824 */ /* 0x002fe400078e020e */
[----:B--2---:R-:W-:Y:S02]  /*00a0*/  IMAD R0, R44, c[0x0][0x190], RZ ;  /* 0x000064002c007a24 */ /* 0x004fe400078e02ff */
[----:B------:R-:W-:Y:S01]  /*00b0*/  IMAD R3, R4, c[0x0][0x194], RZ ;  /* 0x0000650004037a24 */ /* 0x000fe200078e02ff */
[----:B------:R-:W-:Y:S02]  /*00c0*/  SGXT.U32 R4, R2, 0x3 ;  /* 0x000000030204781a */ /* 0x000fe40000000000 */
[----:B------:R-:W-:Y:S01]  /*00d0*/  SHF.L.U32 R2, R0, 0x1, RZ ;  /* 0x0000000100027819 */ /* 0x000fe200000006ff */
[----:B------:R-:W-:Y:S02]  /*00e0*/  IMAD.SHL.U32 R5, R3, 0x2, RZ ;  /* 0x0000000203057824 */ /* 0x000fe400078e00ff */
[----:B------:R-:W-:-:S02]  /*00f0*/  IMAD R6, R4, c[0x0][0x198], RZ ;  /* 0x0000660004067a24 */ /* 0x000fc400078e02ff */
[----:B------:R-:W-:Y:S01]  /*0100*/  IMAD.HI R0, R0, 0x2, RZ ;  /* 0x0000000200007827 */ /* 0x000fe200078e02ff */
[----:B------:R-:W-:-:S03]  /*0110*/  IADD3 R27, P0, P1, R5, c[0x0][0x160], R2 ;  /* 0x00005800051b7a10 */ /* 0x000fc6000791e002 */
[----:B------:R-:W-:-:S04]  /*0120*/  IMAD.HI R3, R3, 0x2, RZ ;  /* 0x0000000203037827 */ /* 0x000fc800078e02ff */
[----:B------:R-:W-:Y:S01]  /*0130*/  IMAD R5, R26, 0x8, R6 ;  /* 0x000000081a057824 */ /* 0x000fe200078e0206 */
[----:B------:R-:W-:Y:S02]  /*0140*/  IADD3.X R28, R3, c[0x0][0x164], R0, P0, P1 ;  /* 0x00005900031c7a10 */ /* 0x000fe400007e2400 */
[-C--:B------:R-:W-:Y:S01]  /*0150*/  LEA R2, P0, R6, R27.reuse, 0x1 ;  /* 0x0000001b06027211 */ /* 0x080fe200078008ff */
[----:B------:R-:W-:Y:S01]  /*0160*/  IMAD R0, R26, 0x8, R5 ;  /* 0x000000081a007824 */ /* 0x000fe200078e0205 */
[CC--:B------:R-:W-:Y:S02]  /*0170*/  LEA R4, P1, R5.reuse, R27.reuse, 0x1 ;  /* 0x0000001b05047211 */ /* 0x0c0fe400078208ff */
[----:B------:R-:W-:Y:S02]  /*0180*/  LEA.HI.X.SX32 R3, R6, R28, 0x1, P0 ;  /* 0x0000001c06037211 */ /* 0x000fe400000f0eff */
[----:B------:R-:W-:Y:S02]  /*0190*/  LEA R9, R26, R0, 0x3 ;  /* 0x000000001a097211 */ /* 0x000fe400078e18ff */
[----:B------:R-:W-:Y:S01]  /*01a0*/  LEA R6, P0, R0, R27, 0x1 ;  /* 0x0000001b00067211 */ /* 0x000fe200078008ff */
[----:B------:R0:W2:Y:S01]  /*01b0*/  LDG.E.U16 R16, [R2.64] ;  /* 0x0000000402107981 */ /* 0x0000a2000c1e1500 */
[----:B------:R-:W-:-:S02]  /*01c0*/  LEA.HI.X.SX32 R5, R5, R28, 0x1, P1 ;  /* 0x0000001c05057211 */ /* 0x000fc400008f0eff */
[-C--:B------:R-:W-:Y:S01]  /*01d0*/  LEA.HI.X.SX32 R7, R0, R28.reuse, 0x1, P0 ;  /* 0x0000001c00077211 */ /* 0x080fe200000f0eff */
[C---:B------:R-:W-:Y:S01]  /*01e0*/  IMAD R0, R26.reuse, 0x8, R9 ;  /* 0x000000081a007824 */ /* 0x040fe200078e0209 */
[CC--:B------:R-:W-:Y:S01]  /*01f0*/  LEA R8, P0, R9.reuse, R27.reuse, 0x1 ;  /* 0x0000001b09087211 */ /* 0x0c0fe200078008ff */
[----:B------:R1:W3:Y:S03]  /*0200*/  LDG.E.U16 R17, [R4.64] ;  /* 0x0000000404117981 */ /* 0x0002e6000c1e1500 */
[-C--:B------:R-:W-:Y:S01]  /*0210*/  LEA.HI.X.SX32 R9, R9, R28.reuse, 0x1, P0 ;  /* 0x0000001c09097211 */ /* 0x080fe200000f0eff */
[----:B------:R-:W-:Y:S01]  /*0220*/  IMAD R13, R26, 0x8, R0 ;  /* 0x000000081a0d7824 */ /* 0x000fe200078e0200 */
[CC--:B------:R-:W-:Y:S01]  /*0230*/  LEA R10, P0, R0.reuse, R27.reuse, 0x1 ;  /* 0x0000001b000a7211 */ /* 0x0c0fe200078008ff */
[----:B------:R4:W5:Y:S03]  /*0240*/  LDG.E.U16 R18, [R6.64] ;  /* 0x0000000406127981 */ /* 0x000966000c1e1500 */
[----:B------:R-:W-:Y:S01]  /*0250*/  LEA.HI.X.SX32 R11, R0, R28, 0x1, P0 ;  /* 0x0000001c000b7211 */ /* 0x000fe200000f0eff */
[----:B------:R-:W-:Y:S01]  /*0260*/  IMAD R0, R26, 0x8, R13 ;  /* 0x000000081a007824 */ /* 0x000fe200078e020d */
[-C--:B0-----:R-:W-:Y:S01]  /*0270*/  LEA R2, P0, R13, R27.reuse, 0x1 ;  /* 0x0000001b0d027211 */ /* 0x081fe200078008ff */
[----:B------:R0:W5:Y:S03]  /*0280*/  LDG.E.U16 R19, [R8.64] ;  /* 0x0000000408137981 */ /* 0x000166000c1e1500 */
[----:B------:R-:W-:Y:S01]  /*0290*/  LEA R12, P1, R0, R27, 0x1 ;  /* 0x0000001b000c7211 */ /* 0x000fe200078208ff */
[----:B------:R0:W5:Y:S01]  /*02a0*/  LDG.E.U16 R20, [R10.64] ;  /* 0x000000040a147981 */ /* 0x000162000c1e1500 */
[----:B------:R-:W-:-:S02]  /*02b0*/  LEA R15, R26, R0, 0x3 ;  /* 0x000000001a0f7211 */ /* 0x000fc400078e18ff */
[-C--:B------:R-:W-:Y:S02]  /*02c0*/  LEA.HI.X.SX32 R3, R13, R28.reuse, 0x1, P0 ;  /* 0x0000001c0d037211 */ /* 0x080fe400000f0eff */
[-C--:B------:R-:W-:Y:S01]  /*02d0*/  LEA.HI.X.SX32 R13, R0, R28.reuse, 0x1, P1 ;  /* 0x0000001c000d7211 */ /* 0x080fe200008f0eff */
[C---:B------:R-:W-:Y:S01]  /*02e0*/  IMAD R0, R26.reuse, 0x8, R15 ;  /* 0x000000081a007824 */ /* 0x040fe200078e020f */
[CC--:B-1----:R-:W-:Y:S01]  /*02f0*/  LEA R4, P0, R15.reuse, R27.reuse, 0x1 ;  /* 0x0000001b0f047211 */ /* 0x0c2fe200078008ff */
[----:B------:R1:W5:Y:S03]  /*0300*/  LDG.E.U16 R21, [R2.64] ;  /* 0x0000000402157981 */ /* 0x000366000c1e1500 */
[-C--:B------:R-:W-:Y:S01]  /*0310*/  LEA.HI.X.SX32 R5, R15, R28.reuse, 0x1, P0 ;  /* 0x0000001c0f057211 */ /* 0x080fe200000f0eff */
[----:B0-----:R-:W-:Y:S01]  /*0320*/  IMAD R9, R26, 0x8, R0 ;  /* 0x000000081a097824 */ /* 0x001fe200078e0200 */
[CC--:B----4-:R-:W-:Y:S01]  /*0330*/  LEA R6, P0, R0.reuse, R27.reuse, 0x1 ;  /* 0x0000001b00067211 */ /* 0x0d0fe200078008ff */
[----:B------:R0:W4:Y:S03]  /*0340*/  LDG.E.U16 R22, [R12.64] ;  /* 0x000000040c167981 */ /* 0x000126000c1e1500 */
[----:B------:R-:W-:Y:S01]  /*0350*/  LEA.HI.X.SX32 R7, R0, R28, 0x1, P0 ;  /* 0x0000001c00077211 */ /* 0x000fe200000f0eff */
[----:B------:R-:W-:Y:S01]  /*0360*/  IMAD R0, R26, 0x8, R9 ;  /* 0x000000081a007824 */ /* 0x000fe200078e0209 */
[-C--:B------:R-:W-:Y:S01]  /*0370*/  LEA R8, P0, R9, R27.reuse, 0x1 ;  /* 0x0000001b09087211 */ /* 0x080fe200078008ff */
[----:B------:R0:W4:Y:S03]  /*0380*/  LDG.E.U16 R23, [R4.64] ;  /* 0x0000000404177981 */ /* 0x000126000c1e1500 */
[----:B------:R-:W-:Y:S01]  /*0390*/  LEA R10, P1, R0, R27, 0x1 ;  /* 0x0000001b000a7211 */ /* 0x000fe200078208ff */
[----:B------:R0:W4:Y:S01]  /*03a0*/  LDG.E.U16 R24, [R6.64] ;  /* 0x0000000406187981 */ /* 0x000122000c1e1500 */
[----:B------:R-:W-:-:S02]  /*03b0*/  LEA R15, R26, R0, 0x3 ;  /* 0x000000001a0f7211 */ /* 0x000fc400078e18ff */
[-C--:B------:R-:W-:Y:S02]  /*03c0*/  LEA.HI.X.SX32 R11, R0, R28.reuse, 0x1, P1 ;  /* 0x0000001c000b7211 */ /* 0x080fe400008f0eff */
[-C--:B------:R-:W-:Y:S01]  /*03d0*/  LEA.HI.X.SX32 R9, R9, R28.reuse, 0x1, P0 ;  /* 0x0000001c09097211 */ /* 0x080fe200000f0eff */
[C---:B------:R-:W-:Y:S01]  /*03e0*/  IMAD R0, R26.reuse, 0x8, R15 ;  /* 0x000000081a007824 */ /* 0x040fe200078e020f */
[CC--:B-1----:R-:W-:Y:S01]  /*03f0*/  LEA R2, P0, R15.reuse, R27.reuse, 0x1 ;  /* 0x0000001b0f027211 */ /* 0x0c2fe200078008ff */
[----:B------:R1:W4:Y:S02]  /*0400*/  LDG.E.U16 R10, [R10.64] ;  /* 0x000000040a0a7981 */ /* 0x000324000c1e1500 */
[----:B0-----:R-:W-:Y:S01]  /*0410*/  IMAD R13, R26, 0x8, R0 ;  /* 0x000000081a0d7824 */ /* 0x001fe200078e0200 */
[----:B------:R-:W-:Y:S01]  /*0420*/  LEA.HI.X.SX32 R3, R15, R28, 0x1, P0 ;  /* 0x0000001c0f037211 */ /* 0x000fe200000f0eff */
[----:B------:R0:W4:Y:S01]  /*0430*/  LDG.E.U16 R25, [R8.64] ;  /* 0x0000000408197981 */ /* 0x000122000c1e1500 */
[----:B------:R-:W-:Y:S01]  /*0440*/  LEA R4, P0, R0, R27, 0x1 ;  /* 0x0000001b00047211 */ /* 0x000fe200078008ff */
[----:B------:R-:W-:-:S03]  /*0450*/  IMAD R15, R26, 0x8, R13 ;  /* 0x000000081a0f7824 */ /* 0x000fc600078e020d */
[-C--:B------:R-:W-:Y:S02]  /*0460*/  LEA.HI.X.SX32 R5, R0, R28.reuse, 0x1, P0 ;  /* 0x0000001c00057211 */ /* 0x080fe400000f0eff */
[C---:B------:R-:W-:Y:S02]  /*0470*/  LEA R6, P0, R13.reuse, R27, 0x1 ;  /* 0x0000001b0d067211 */ /* 0x040fe400078008ff */
[----:B------:R-:W-:Y:S02]  /*0480*/  LEA R0, R26, R15, 0x3 ;  /* 0x0000000f1a007211 */ /* 0x000fe400078e18ff */
[-C--:B------:R-:W-:Y:S01]  /*0490*/  LEA.HI.X.SX32 R7, R13, R28.reuse, 0x1, P0 ;  /* 0x0000001c0d077211 */ /* 0x080fe200000f0eff */
[----:B------:R1:W4:Y:S01]  /*04a0*/  LDG.E.U16 R26, [R2.64] ;  /* 0x00000004021a7981 */ /* 0x000322000c1e1500 */
[CC--:B------:R-:W-:Y:S02]  /*04b0*/  LEA R12, P1, R15.reuse, R27.reuse, 0x1 ;  /* 0x0000001b0f0c7211 */ /* 0x0c0fe400078208ff */
[----:B0-----:R-:W-:Y:S01]  /*04c0*/  LEA R8, P0, R0, R27, 0x1 ;  /* 0x0000001b00087211 */ /* 0x001fe200078008ff */
[----:B------:R0:W4:Y:S01]  /*04d0*/  LDG.E.U16 R5, [R4.64] ;  /* 0x0000000404057981 */ /* 0x000122000c1e1500 */
[----:B------:R-:W-:-:S02]  /*04e0*/  LEA.HI.X.SX32 R13, R15, R28, 0x1, P1 ;  /* 0x0000001c0f0d7211 */ /* 0x000fc400008f0eff */
[----:B------:R-:W-:Y:S01]  /*04f0*/  LEA.HI.X.SX32 R9, R0, R28, 0x1, P0 ;  /* 0x0000001c00097211 */ /* 0x000fe200000f0eff */
[----:B------:R-:W4:Y:S04]  /*0500*/  LDG.E.U16 R6, [R6.64] ;  /* 0x0000000406067981 */ /* 0x000f28000c1e1500 */
[----:B------:R0:W4:Y:S04]  /*0510*/  LDG.E.U16 R12, [R12.64] ;  /* 0x000000040c0c7981 */ /* 0x000128000c1e1500 */
[----:B------:R0:W4:Y:S01]  /*0520*/  LDG.E.U16 R8, [R8.64] ;  /* 0x0000000408087981 */ /* 0x000122000c1e1500 */
[C---:B------:R-:W-:Y:S01]  /*0530*/  LOP3.LUT R29, R49.reuse, 0xc0, RZ, 0xc0, !PT ;  /* 0x000000c0311d7812 */ /* 0x040fe200078ec0ff */
[----:B-1----:R-:W-:-:S03]  /*0540*/  IMAD.SHL.U32 R11, R49, 0x2, RZ ;  /* 0x00000002310b7824 */ /* 0x002fc600078e00ff */
[----:B------:R-:W-:-:S04]  /*0550*/  SHF.R.U32.HI R0, RZ, 0x2, R29 ;  /* 0x00000002ff007819 */ /* 0x000fc8000001161d */
[----:B------:R-:W-:Y:S01]  /*0560*/  LOP3.LUT R15, R0, 0x1fe, R11, 0x78, !PT ;  /* 0x000001fe000f7812 */ /* 0x000fe200078e780b */
[----:B------:R-:W-:-:S05]  /*0570*/  IMAD.MOV.U32 R2, RZ, RZ, c[0x0][0x1d0] ;  /* 0x00007400ff027624 */ /* 0x000fca00078e00ff */
[----:B------:R-:W-:Y:S01]  /*0580*/  ISETP.GE.AND P0, PT, R2, 0x1, PT ;  /* 0x000000010200780c */ /* 0x000fe20003f06270 */
[----:B------:R-:W-:Y:S01]  /*0590*/  IMAD.MOV.U32 R118, RZ, RZ, 0x3f800000 ;  /* 0x3f800000ff767424 */ /* 0x000fe200078e00ff */
[----:B------:R-:W-:Y:S01]  /*05a0*/  MOV R0, 0xff800000 ;  /* 0xff80000000007802 */ /* 0x000fe20000000f00 */
[----:B------:R-:W-:Y:S01]  /*05b0*/  IMAD.MOV.U32 R2, RZ, RZ, -0x800000 ;  /* 0xff800000ff027424 */ /* 0x000fe200078e00ff */
[----:B------:R-:W-:Y:S01]  /*05c0*/  MOV R116, 0x3f800000 ;  /* 0x3f80000000747802 */ /* 0x000fe20000000f00 */
[----:B------:R-:W-:Y:S01]  /*05d0*/  IMAD.MOV.U32 R3, RZ, RZ, -0x800000 ;  /* 0xff800000ff037424 */ /* 0x000fe200078e00ff */
[----:B------:R-:W-:Y:S01]  /*05e0*/  CS2R R40, SRZ ;  /* 0x0000000000287805 */ /* 0x000fe2000001ff00 */
[----:B0-----:R-:W-:Y:S01]  /*05f0*/  IMAD.MOV.U32 R4, RZ, RZ, -0x800000 ;  /* 0xff800000ff047424 */ /* 0x001fe200078e00ff */
[----:B------:R-:W-:Y:S01]  /*0600*/  CS2R R42, SRZ ;  /* 0x00000000002a7805 */ /* 0x000fe2000001ff00 */
[----:B------:R-:W-:Y:S01]  /*0610*/  IMAD.MOV.U32 R114, RZ, RZ, 0x3f800000 ;  /* 0x3f800000ff727424 */ /* 0x000fe200078e00ff */
[----:B------:R-:W-:Y:S01]  /*0620*/  CS2R R32, SRZ ;  /* 0x0000000000207805 */ /* 0x000fe2000001ff00 */
[----:B------:R-:W-:Y:S01]  /*0630*/  IMAD.MOV.U32 R112, RZ, RZ, 0x3f800000 ;  /* 0x3f800000ff707424 */ /* 0x000fe200078e00ff */
[----:B------:R-:W-:Y:S01]  /*0640*/  CS2R R34, SRZ ;  /* 0x0000000000227805 */ /* 0x000fe2000001ff00 */
[----:B------:R-:W-:Y:S01]  /*0650*/  CS2R R28, SRZ ;  /* 0x00000000001c7805 */ /* 0x000fe2000001ff00 */
[----:B------:R-:W-:Y:S01]  /*0660*/  CS2R R30, SRZ ;  /* 0x00000000001e7805 */ /* 0x000fe2000001ff00 */
[----:B------:R-:W-:Y:S01]  /*0670*/  CS2R R36, SRZ ;  /* 0x0000000000247805 */ /* 0x000fe2000001ff00 */
[----:B------:R-:W-:Y:S01]  /*0680*/  CS2R R38, SRZ ;  /* 0x0000000000267805 */ /* 0x000fe2000001ff00 */
[----:B------:R-:W-:-:S02]  /*0690*/  LOP3.LUT R13, R49, 0xff, RZ, 0xc0, !PT ;  /* 0x000000ff310d7812 */ /* 0x000fc400078ec0ff */
[C---:B------:R-:W-:Y:S02]  /*06a0*/  LOP3.LUT R27, R49.reuse, 0xe0, RZ, 0xc0, !PT ;  /* 0x000000e0311b7812 */ /* 0x040fe400078ec0ff */
[----:B------:R-:W-:Y:S01]  /*06b0*/  LOP3.LUT R9, R49, 0x1c, RZ, 0xc0, !PT ;  /* 0x0000001c31097812 */ /* 0x000fe200078ec0ff */
[----:B--2---:R0:W-:Y:S04]  /*06c0*/  STS.U16 [R15+0x8000], R16 ;  /* 0x008000100f007388 */ /* 0x0041e80000000400 */
[----:B---3--:R0:W-:Y:S04]  /*06d0*/  STS.U16 [R15+0x8200], R17 ;  /* 0x008200110f007388 */ /* 0x0081e80000000400 */
[----:B-----5:R0:W-:Y:S04]  /*06e0*/  STS.U16 [R15+0x8400], R18 ;  /* 0x008400120f007388 */ /* 0x0201e80000000400 */
[----:B------:R0:W-:Y:S04]  /*06f0*/  STS.U16 [R15+0x8600], R19 ;  /* 0x008600130f007388 */ /* 0x0001e80000000400 */
[----:B------:R0:W-:Y:S04]  /*0700*/  STS.U16 [R15+0x8800], R20 ;  /* 0x008800140f007388 */ /* 0x0001e80000000400 */
[----:B------:R0:W-:Y:S04]  /*0710*/  STS.U16 [R15+0x8a00], R21 ;  /* 0x008a00150f007388 */ /* 0x0001e80000000400 */
[----:B----4-:R0:W-:Y:S04]  /*0720*/  STS.U16 [R15+0x8c00], R22 ;  /* 0x008c00160f007388 */ /* 0x0101e80000000400 */
[----:B------:R0:W-:Y:S04]  /*0730*/  STS.U16 [R15+0x8e00], R23 ;  /* 0x008e00170f007388 */ /* 0x0001e80000000400 */
[----:B------:R0:W-:Y:S04]  /*0740*/  STS.U16 [R15+0x9000], R24 ;  /* 0x009000180f007388 */ /* 0x0001e80000000400 */
[----:B------:R0:W-:Y:S04]  /*0750*/  STS.U16 [R15+0x9400], R10 ;  /* 0x0094000a0f007388 */ /* 0x0001e80000000400 */
[----:B------:R0:W-:Y:S04]  /*0760*/  STS.U16 [R15+0x9200], R25 ;  /* 0x009200190f007388 */ /* 0x0001e80000000400 */
[----:B------:R0:W-:Y:S04]  /*0770*/  STS.U16 [R15+0x9600], R26 ;  /* 0x0096001a0f007388 */ /* 0x0001e80000000400 */
[----:B------:R0:W-:Y:S04]  /*0780*/  STS.U16 [R15+0x9800], R5 ;  /* 0x009800050f007388 */ /* 0x0001e80000000400 */
[----:B------:R0:W-:Y:S04]  /*0790*/  STS.U16 [R15+0x9a00], R6 ;  /* 0x009a00060f007388 */ /* 0x0001e80000000400 */
[----:B------:R0:W-:Y:S04]  /*07a0*/  STS.U16 [R15+0x9c00], R12 ;  /* 0x009c000c0f007388 */ /* 0x0001e80000000400 */
[----:B------:R0:W-:Y:S01]  /*07b0*/  STS.U16 [R15+0x9e00], R8 ;  /* 0x009e00080f007388 */ /* 0x0001e20000000400 */
[----:B------:R-:W-:Y:S05]  /*07c0*/  @!P0 BRA `(.L_x_0) ;  /* 0x00005aa000008947 */ /* 0x000fea0003800000 */
[----:B------:R-:W-:Y:S01]  /*07d0*/  SHF.R.U32.HI R7, RZ, 0x7, R49 ;  /* 0x00000007ff077819 */ /* 0x000fe20000011631 */
[----:B0-----:R-:W-:Y:S01]  /*07e0*/  IMAD.MOV.U32 R18, RZ, RZ, c[0x0][0x1a4] ;  /* 0x00006900ff127624 */ /* 0x001fe200078e00ff */
[----:B------:R-:W-:Y:S01]  /*07f0*/  LOP3.LUT R3, R49, 0x7f, RZ, 0xc0, !PT ;  /* 0x0000007f31037812 */ /* 0x000fe200078ec0ff */
[----:B------:R-:W-:Y:S01]  /*0800*/  IMAD R12, R9, 0x10, R14 ;  /* 0x00000010090c7824 */ /* 0x000fe200078e020e */
[----:B------:R-:W-:Y:S01]  /*0810*/  SGXT.U32 R7, R7, 0x1 ;  /* 0x000000010707781a */ /* 0x000fe20000000000 */
[----:B------:R-:W-:Y:S01]  /*0820*/  IMAD.SHL.U32 R9, R9, 0x8, RZ ;  /* 0x0000000809097824 */ /* 0x000fe200078e00ff */
[----:B------:R-:W-:Y:S01]  /*0830*/  LOP3.LUT P0, RZ, R49, 0x80, RZ, 0xc0, !PT ;  /* 0x0000008031ff7812 */ /* 0x000fe2000780c0ff */
[----:B------:R-:W-:Y:S01]  /*0840*/  IMAD.SHL.U32 R8, R3, 0x2, RZ ;  /* 0x0000000203087824 */ /* 0x000fe200078e00ff */
[----:B------:R-:W-:Y:S01]  /*0850*/  SHF.R.U32.HI R2, RZ, 0x3, R13 ;  /* 0x00000003ff027819 */ /* 0x000fe2000001160d */
[----:B------:R-:W-:Y:S01]  /*0860*/  IMAD R6, R7, c[0x0][0x1a4], RZ ;  /* 0x0000690007067a24 */ /* 0x000fe200078e02ff */
[----:B------:R-:W-:Y:S01]  /*0870*/  SEL R5, RZ, 0x110, !P0 ;  /* 0x00000110ff057807 */ /* 0x000fe20004000000 */
[----:B------:R-:W-:Y:S01]  /*0880*/  IMAD.SHL.U32 R12, R12, 0x4, RZ ;  /* 0x000000040c0c7824 */ /* 0x000fe200078e00ff */
[----:B------:R-:W-:Y:S01]  /*0890*/  LOP3.LUT R10, R2, 0x1c, RZ, 0xc0, !PT ;  /* 0x0000001c020a7812 */ /* 0x000fe200078ec0ff */
[----:B------:R-:W-:Y:S01]  /*08a0*/  IMAD R0, R44, c[0x0][0x1a0], RZ ;  /* 0x000068002c007a24 */ /* 0x000fe200078e02ff */
[----:B------:R-:W-:Y:S01]  /*08b0*/  LEA R16, R18, R6, 0x1 ;  /* 0x0000000612107211 */ /* 0x000fe200078e08ff */
[----:B------:R-:W-:Y:S01]  /*08c0*/  IMAD R4, R3, c[0x0][0x1a8], RZ ;  /* 0x00006a0003047a24 */ /* 0x000fe200078e02ff */
[----:B------:R-:W-:Y:S01]  /*08d0*/  LOP3.LUT R8, R5, R8, RZ, 0x3c, !PT ;  /* 0x0000000805087212 */ /* 0x000fe200078e3cff */
[----:B------:R-:W-:Y:S01]  /*08e0*/  IMAD.SHL.U32 R17, R0, 0x2, RZ ;  /* 0x0000000200117824 */ /* 0x000fe200078e00ff */
[----:B------:R-:W-:Y:S01]  /*08f0*/  SHF.R.U32.HI R5, RZ, 0x1, R27 ;  /* 0x00000001ff057819 */ /* 0x000fe2000001161b */
[----:B------:R-:W-:Y:S01]  /*0900*/  IMAD R20, R18, 0x2, R16 ;  /* 0x0000000212147824 */ /* 0x000fe200078e0210 */
[----:B------:R-:W-:Y:S01]  /*0910*/  IADD3 R9, R9, R10, RZ ;  /* 0x0000000a09097210 */ /* 0x000fe20007ffe0ff */
[----:B------:R-:W-:Y:S01]  /*0920*/  IMAD.SHL.U32 R2, R4, 0x2, RZ ;  /* 0x0000000204027824 */ /* 0x000fe200078e00ff */
[----:B------:R-:W-:Y:S01]  /*0930*/  LOP3.LUT R10, R12, R5, RZ, 0x3c, !PT ;  /* 0x000000050c0a7212 */ /* 0x000fe200078e3cff */
[C---:B------:R-:W-:Y:S01]  /*0940*/  IMAD.SHL.U32 R12, R49.reuse, 0x8, RZ ;  /* 0x00000008310c7824 */ /* 0x040fe200078e00ff */
[----:B------:R-:W-:Y:S01]  /*0950*/  LEA R14, R18, R20, 0x1 ;  /* 0x00000014120e7211 */ /* 0x000fe200078e08ff */
[----:B------:R-:W-:Y:S01]  /*0960*/  IMAD.HI R13, R0, 0x2, RZ ;  /* 0x00000002000d7827 */ /* 0x000fe200078e02ff */
[----:B------:R-:W-:-:S02]  /*0970*/  LOP3.LUT R5, R49, 0x7, RZ, 0xc0, !PT ;  /* 0x0000000731057812 */ /* 0x000fc400078ec0ff */
[----:B------:R-:W-:Y:S01]  /*0980*/  IADD3 R17, P0, P1, R2, c[0x0][0x168], R17 ;  /* 0x00005a0002117a10 */ /* 0x000fe2000791e011 */
[----:B------:R-:W-:Y:S01]  /*0990*/  IMAD R22, R18, 0x2, R14 ;  /* 0x0000000212167824 */ /* 0x000fe200078e020e */
[----:B------:R-:W-:Y:S01]  /*09a0*/  LOP3.LUT R12, R12, 0x30, RZ, 0xc0, !PT ;  /* 0x000000300c0c7812 */ /* 0x000fe200078ec0ff */
[----:B------:R-:W-:Y:S01]  /*09b0*/  IMAD R2, R44, c[0x0][0x1b0], RZ ;  /* 0x00006c002c027a24 */ /* 0x000fe200078e02ff */
[----:B------:R-:W-:Y:S01]  /*09c0*/  SHF.L.U32 R47, R49, 0x8, RZ ;  /* 0x00000008312f7819 */ /* 0x000fe200000006ff */
[----:B------:R-:W-:Y:S01]  /*09d0*/  IMAD R3, R3, c[0x0][0x1b4], RZ ;  /* 0x00006d0003037a24 */ /* 0x000fe200078e02ff */
[----:B------:R-:W-:Y:S01]  /*09e0*/  LEA R24, R18, R22, 0x1 ;  /* 0x0000001612187211 */ /* 0x000fe200078e08ff */
[----:B------:R-:W-:Y:S01]  /*09f0*/  IMAD.SHL.U32 R0, R5, 0x10, RZ ;  /* 0x0000001005007824 */ /* 0x000fe200078e00ff */
[----:B------:R-:W-:Y:S01]  /*0a00*/  MOV R116, 0x3f800000 ;  /* 0x3f80000000747802 */ /* 0x000fe20000000f00 */
[----:B------:R-:W-:-:S03]  /*0a10*/  IMAD.HI R4, R4, 0x2, RZ ;  /* 0x0000000204047827 */ /* 0x000fc600078e02ff */
[----:B------:R-:W-:Y:S01]  /*0a20*/  LOP3.LUT R47, R0, 0xf00, R47, 0xf8, !PT ;  /* 0x00000f00002f7812 */ /* 0x000fe200078ef82f */
[----:B------:R-:W-:Y:S01]  /*0a30*/  IMAD R26, R18, 0x2, R24 ;  /* 0x00000002121a7824 */ /* 0x000fe200078e0218 */
[----:B------:R-:W-:Y:S01]  /*0a40*/  LOP3.LUT R0, R0, 0x30, R11, 0x78, !PT ;  /* 0x0000003000007812 */ /* 0x000fe200078e780b */
[C---:B------:R-:W-:Y:S01]  /*0a50*/  IMAD R12, R5.reuse, 0x40, R12 ;  /* 0x00000040050c7824 */ /* 0x040fe200078e020c */
[----:B------:R-:W-:Y:S01]  /*0a60*/  IADD3.X R13, R4, c[0x0][0x16c], R13, P0, P1 ;  /* 0x00005b00040d7a10 */ /* 0x000fe200007e240d */
[----:B------:R-:W-:Y:S01]  /*0a70*/  IMAD R28, R18, 0x2, R26 ;  /* 0x00000002121c7824 */ /* 0x000fe200078e021a */
[----:B------:R-:W-:Y:S01]  /*0a80*/  LEA R52, P0, R6, R17, 0x1 ;  /* 0x0000001106347211 */ /* 0x000fe200078008ff */
[----:B------:R-:W-:Y:S01]  /*0a90*/  IMAD R15, R5, 0x4, R27 ;  /* 0x00000004050f7824 */ /* 0x000fe200078e021b */
[----:B------:R-:W-:Y:S01]  /*0aa0*/  SHF.L.U32 R5, R3, 0x1, RZ ;  /* 0x0000000103057819 */ /* 0x000fe200000006ff */
[----:B------:R-:W-:Y:S01]  /*0ab0*/  IMAD R30, R18, 0x2, R28 ;  /* 0x00000002121e7824 */ /* 0x000fe200078e021c */
[----:B------:R-:W-:Y:S01]  /*0ac0*/  LEA.HI.X.SX32 R53, R6, R13, 0x1, P0 ;  /* 0x0000000d06357211 */ /* 0x000fe200000f0eff */
[----:B------:R-:W-:Y:S01]  /*0ad0*/  IMAD.SHL.U32 R122, R2, 0x2, RZ ;  /* 0x00000002027a7824 */ /* 0x000fe200078e00ff */
[----:B------:R-:W-:Y:S01]  /*0ae0*/  LEA R40, P1, R16, R17, 0x1 ;  /* 0x0000001110287211 */ /* 0x000fe200078208ff */
[----:B------:R-:W-:-:S02]  /*0af0*/  IMAD R32, R18, 0x2, R30 ;  /* 0x0000000212207824 */ /* 0x000fc400078e021e */
[----:B------:R-:W-:Y:S01]  /*0b00*/  IMAD.HI R3, R3, 0x2, RZ ;  /* 0x0000000203037827 */ /* 0x000fe200078e02ff */
[----:B------:R-:W-:Y:S01]  /*0b10*/  IADD3 R122, P2, P3, R5, c[0x0][0x170], R122 ;  /* 0x00005c00057a7a10 */ /* 0x000fe20007b5e07a */
[----:B------:R-:W-:Y:S01]  /*0b20*/  STL.64 [R1+0x3e8], R52 ;  /* 0x0003e83401007387 */ /* 0x000fe20000100a00 */
[----:B------:R-:W-:Y:S01]  /*0b30*/  LEA R34, R18, R32, 0x1 ;  /* 0x0000002012227211 */ /* 0x000fe200078e08ff */
[----:B------:R-:W-:Y:S01]  /*0b40*/  IMAD R7, R7, c[0x0][0x1b8], RZ ;  /* 0x00006e0007077a24 */ /* 0x000fe200078e02ff */
[----:B------:R-:W-:Y:S01]  /*0b50*/  LOP3.LUT R5, R12, 0x10, R11, 0x78, !PT ;  /* 0x000000100c057812 */ /* 0x000fe200078e780b */
[----:B------:R-:W-:Y:S01]  /*0b60*/  IMAD.U32 R11, R15, 0x40, R0 ;  /* 0x000000400f0b7824 */ /* 0x000fe200078e0000 */
[----:B------:R-:W-:Y:S01]  /*0b70*/  LOP3.LUT R12, R49, 0x10, RZ, 0xc0, !PT ;  /* 0x00000010310c7812 */ /* 0x000fe200078ec0ff */
[----:B------:R-:W-:Y:S01]  /*0b80*/  IMAD R36, R18, 0x2, R34 ;  /* 0x0000000212247824 */ /* 0x000fe200078e0222 */
[----:B------:R-:W-:Y:S01]  /*0b90*/  LEA.HI.X.SX32 R41, R16, R13, 0x1, P1 ;  /* 0x0000000d10297211 */ /* 0x000fe200008f0eff */
[----:B------:R-:W-:Y:S01]  /*0ba0*/  IMAD.HI R0, R2, 0x2, RZ ;  /* 0x0000000202007827 */ /* 0x000fe200078e02ff */
[----:B------:R-:W-:-:S03]  /*0bb0*/  LEA R2, P0, R20, R17, 0x1 ;  /* 0x0000001114027211 */ /* 0x000fc600078008ff */
[----:B------:R-:W-:Y:S01]  /*0bc0*/  IMAD R38, R18, 0x2, R36 ;  /* 0x0000000212267824 */ /* 0x000fe200078e0224 */
[----:B------:R-:W-:Y:S01]  /*0bd0*/  IADD3.X R0, R3, c[0x0][0x174], R0, P2, P3 ;  /* 0x00005d0003007a10 */ /* 0x000fe200017e6400 */
[----:B------:R-:W-:Y:S01]  /*0be0*/  IMAD R12, R12, 0x20, R5 ;  /* 0x000000200c0c7824 */ /* 0x000fe200078e0205 */
[----:B------:R-:W-:Y:S01]  /*0bf0*/  LEA.HI.X.SX32 R3, R20, R13, 0x1, P0 ;  /* 0x0000000d14037211 */ /* 0x000fe200000f0eff */
[----:B------:R-:W-:Y:S01]  /*0c00*/  IMAD R46, R18, 0x2, R38 ;  /* 0x00000002122e7824 */ /* 0x000fe200078e0226 */
[----:B------:R-:W-:Y:S01]  /*0c10*/  LEA R4, P0, R14, R17, 0x1 ;  /* 0x000000110e047211 */ /* 0x000fe200078008ff */
[----:B------:R-:W-:Y:S01]  /*0c20*/  STL.64 [R1+0x3e0], R40 ;  /* 0x0003e02801007387 */ /* 0x000fe20000100a00 */
[----:B------:R-:W-:Y:S02]  /*0c30*/  IMAD.MOV.U32 R42, RZ, RZ, c[0x0][0x1b8] ;  /* 0x00006e00ff2a7624 */ /* 0x000fe400078e00ff */
[----:B------:R-:W-:Y:S01]  /*0c40*/  LEA R48, R18, R46, 0x1 ;  /* 0x0000002e12307211 */ /* 0x000fe200078e08ff */
[----:B------:R0:W-:Y:S01]  /*0c50*/  STL.64 [R1+0x3d8], R2 ;  /* 0x0003d80201007387 */ /* 0x0001e20000100a00 */
[----:B------:R-:W-:Y:S01]  /*0c60*/  LEA.HI.X.SX32 R5, R14, R13, 0x1, P0 ;  /* 0x0000000d0e057211 */ /* 0x000fe200000f0eff */
[----:B------:R-:W-:Y:S01]  /*0c70*/  IMAD.MOV.U32 R118, RZ, RZ, 0x3f800000 ;  /* 0x3f800000ff767424 */ /* 0x000fe200078e00ff */
[----:B------:R-:W-:Y:S01]  /*0c80*/  LEA R43, R42, R7, 0x1 ;  /* 0x000000072a2b7211 */ /* 0x000fe200078e08ff */
[----:B------:R-:W-:-:S02]  /*0c90*/  IMAD R50, R18, 0x2, R48 ;  /* 0x0000000212327824 */ /* 0x000fc400078e0230 */
[----:B------:R1:W-:Y:S01]  /*0ca0*/  STL.64 [R1+0x3d0], R4 ;  /* 0x0003d00401007387 */ /* 0x0003e20000100a00 */
[----:B------:R-:W-:Y:S02]  /*0cb0*/  IMAD.MOV.U32 R114, RZ, RZ, 0x3f800000 ;  /* 0x3f800000ff727424 */ /* 0x000fe400078e00ff */
[----:B------:R-:W-:Y:S02]  /*0cc0*/  IMAD R60, R18, 0x2, R50 ;  /* 0x00000002123c7824 */ /* 0x000fe400078e0232 */
[----:B------:R-:W-:Y:S01]  /*0cd0*/  IMAD R44, R42, 0x2, R43 ;  /* 0x000000022a2c7824 */ /* 0x000fe200078e022b */
[----:B0-----:R-:W-:Y:S01]  /*0ce0*/  LEA R2, P1, R22, R17, 0x1 ;  /* 0x0000001116027211 */ /* 0x001fe200078208ff */
[----:B------:R-:W-:Y:S02]  /*0cf0*/  IMAD R62, R18, 0x2, R60 ;  /* 0x00000002123e7824 */ /* 0x000fe400078e023c */
[----:B------:R-:W-:Y:S01]  /*0d00*/  IMAD R6, R42, 0x2, R44 ;  /* 0x000000022a067824 */ /* 0x000fe200078e022c */
[----:B------:R-:W-:Y:S01]  /*0d10*/  LEA.HI.X.SX32 R3, R22, R13, 0x1, P1 ;  /* 0x0000000d16037211 */ /* 0x000fe200008f0eff */
[----:B------:R-:W-:Y:S01]  /*0d20*/  IMAD.MOV.U32 R112, RZ, RZ, 0x3f800000 ;  /* 0x3f800000ff707424 */ /* 0x000fe200078e00ff */
[----:B------:R-:W-:Y:S01]  /*0d30*/  LEA R64, R18, R62, 0x1 ;  /* 0x0000003e12407211 */ /* 0x000fe200078e08ff */
[----:B------:R-:W-:Y:S01]  /*0d40*/  IMAD R41, R42, 0x2, R6 ;  /* 0x000000022a297824 */ /* 0x000fe200078e0206 */
[-C--:B-1----:R-:W-:Y:S01]  /*0d50*/  LEA R4, P0, R24, R17.reuse, 0x1 ;  /* 0x0000001118047211 */ /* 0x082fe200078008ff */
[----:B------:R0:W-:Y:S01]  /*0d60*/  STL.64 [R1+0x3c8], R2 ;  /* 0x0003c80201007387 */ /* 0x0001e20000100a00 */
[----:B------:R-:W-:Y:S01]  /*0d70*/  LEA R52, P1, R26, R17, 0x1 ;  /* 0x000000111a347211 */ /* 0x000fe200078208ff */
[----:B------:R-:W-:Y:S01]  /*0d80*/  IMAD R20, R18, 0x2, R64 ;  /* 0x0000000212147824 */ /* 0x000fe200078e0240 */
[-C--:B------:R-:W-:Y:S01]  /*0d90*/  LEA.HI.X.SX32 R5, R24, R13.reuse, 0x1, P0 ;  /* 0x0000000d18057211 */ /* 0x080fe200000f0eff */
[----:B------:R-:W-:Y:S01]  /*0da0*/  IMAD R45, R42, 0x2, R41 ;  /* 0x000000022a2d7824 */ /* 0x000fe200078e0229 */
[----:B------:R-:W-:-:S02]  /*0db0*/  LEA.HI.X.SX32 R53, R26, R13, 0x1, P1 ;  /* 0x0000000d1a357211 */ /* 0x000fc400008f0eff */
[----:B------:R-:W-:Y:S01]  /*0dc0*/  LEA R14, R18, R20, 0x1 ;  /* 0x00000014120e7211 */ /* 0x000fe200078e08ff */
[----:B------:R1:W-:Y:S01]  /*0dd0*/  STL.64 [R1+0x3c0], R4 ;  /* 0x0003c00401007387 */ /* 0x0003e20000100a00 */
[-C--:B------:R-:W-:Y:S02]  /*0de0*/  LEA R24, P0, R28, R17.reuse, 0x1 ;  /* 0x000000111c187211 */ /* 0x080fe400078008ff */
[----:B------:R-:W-:Y:S01]  /*0df0*/  LEA R22, P1, R30, R17, 0x1 ;  /* 0x000000111e167211 */ /* 0x000fe200078208ff */
[----:B------:R-:W-:Y:S01]  /*0e00*/  IMAD R66, R18, 0x2, R14 ;  /* 0x0000000212427824 */ /* 0x000fe200078e020e */
[-C--:B------:R-:W-:Y:S01]  /*0e10*/  LEA.HI.X.SX32 R25, R28, R13.reuse, 0x1, P0 ;  /* 0x0000000d1c197211 */ /* 0x080fe200000f0eff */
[----:B------:R-:W-:Y:S01]  /*0e20*/  STL.64 [R1+0x3b8], R52 ;  /* 0x0003b83401007387 */ /* 0x000fe20000100a00 */
[----:B------:R-:W-:Y:S01]  /*0e30*/  LEA.HI.X.SX32 R23, R30, R13, 0x1, P1 ;  /* 0x0000000d1e177211 */ /* 0x000fe200008f0eff */
[----:B0-----:R-:W-:Y:S01]  /*0e40*/  IMAD R3, R42, 0x2, R45 ;  /* 0x000000022a037824 */ /* 0x001fe200078e022d */
[----:B------:R-:W-:Y:S01]  /*0e50*/  LEA R68, R18, R66, 0x1 ;  /* 0x0000004212447211 */ /* 0x000fe200078e08ff */
[----:B------:R0:W-:Y:S01]  /*0e60*/  STL.64 [R1+0x3b0], R24 ;  /* 0x0003b01801007387 */ /* 0x0001e20000100a00 */
[----:B------:R-:W-:Y:S01]  /*0e70*/  LEA R28, P0, R32, R17, 0x1 ;  /* 0x00000011201c7211 */ /* 0x000fe200078008ff */
[----:B-1----:R-:W-:-:S02]  /*0e80*/  IMAD R4, R42, 0x2, R3 ;  /* 0x000000022a047824 */ /* 0x002fc400078e0203 */
[----:B------:R-:W-:Y:S01]  /*0e90*/  IMAD R70, R18, 0x2, R68 ;  /* 0x0000000212467824 */ /* 0x000fe200078e0244 */
[----:B------:R1:W-:Y:S01]  /*0ea0*/  STL.64 [R1+0x3a8], R22 ;  /* 0x0003a81601007387 */ /* 0x0003e20000100a00 */
[----:B------:R-:W-:Y:S01]  /*0eb0*/  LEA.HI.X.SX32 R29, R32, R13, 0x1, P0 ;  /* 0x0000000d201d7211 */ /* 0x000fe200000f0eff */
[----:B------:R-:W-:Y:S02]  /*0ec0*/  IMAD R5, R42, 0x2, R4 ;  /* 0x000000022a057824 */ /* 0x000fe400078e0204 */
[----:B------:R-:W-:Y:S02]  /*0ed0*/  LEA R40, R18, R70, 0x1 ;  /* 0x0000004612287211 */ /* 0x000fe400078e08ff */
[----:B------:R2:W-:Y:S01]  /*0ee0*/  STL.64 [R1+0x3a0], R28 ;  /* 0x0003a01c01007387 */ /* 0x0005e20000100a00 */
[----:B------:R-:W-:Y:S02]  /*0ef0*/  IMAD R26, R42, 0x2, R5 ;  /* 0x000000022a1a7824 */ /* 0x000fe400078e0205 */
[----:B------:R-:W-:-:S02]  /*0f00*/  IMAD R56, R18, 0x2, R40 ;  /* 0x0000000212387824 */ /* 0x000fc400078e0228 */
[----:B0-----:R-:W-:Y:S01]  /*0f10*/  IMAD R25, R42, 0x2, R26 ;  /* 0x000000022a197824 */ /* 0x001fe200078e021a */
[----:B-1----:R-:W-:Y:S02]  /*0f20*/  LEA R22, P1, R34, R17, 0x1 ;  /* 0x0000001122167211 */ /* 0x002fe400078208ff */
[----:B------:R-:W-:Y:S01]  /*0f30*/  LEA R58, R18, R56, 0x1 ;  /* 0x00000038123a7211 */ /* 0x000fe200078e08ff */
[----:B------:R-:W-:Y:S01]  /*0f40*/  IMAD R2, R42, 0x2, R25 ;  /* 0x000000022a027824 */ /* 0x000fe200078e0219 */
[----:B------:R-:W-:Y:S02]  /*0f50*/  LEA.HI.X.SX32 R23, R34, R13, 0x1, P1 ;  /* 0x0000000d22177211 */ /* 0x000fe400008f0eff */
[----:B--2---:R-:W-:Y:S01]  /*0f60*/  LEA R28, P0, R36, R17, 0x1 ;  /* 0x00000011241c7211 */ /* 0x004fe200078008ff */
[----:B------:R-:W-:Y:S02]  /*0f70*/  IMAD R34, R18, 0x2, R58 ;  /* 0x0000000212227824 */ /* 0x000fe400078e023a */
[----:B------:R0:W-:Y:S01]  /*0f80*/  STL.64 [R1+0x398], R22 ;  /* 0x0003981601007387 */ /* 0x0001e20000100a00 */
[----:B------:R-:W-:Y:S01]  /*0f90*/  LEA.HI.X.SX32 R29, R36, R13, 0x1, P0 ;  /* 0x0000000d241d7211 */ /* 0x000fe200000f0eff */
[----:B------:R-:W-:Y:S01]  /*0fa0*/  IMAD R30, R42, 0x2, R2 ;  /* 0x000000022a1e7824 */ /* 0x000fe200078e0202 */
[----:B------:R-:W-:-:S02]  /*0fb0*/  LEA R32, P0, R46, R17, 0x1 ;  /* 0x000000112e207211 */ /* 0x000fc400078008ff */
[----:B------:R-:W-:Y:S01]  /*0fc0*/  LEA R52, R18, R34, 0x1 ;  /* 0x0000002212347211 */ /* 0x000fe200078e08ff */
[----:B------:R1:W-:Y:S01]  /*0fd0*/  STL.64 [R1+0x390], R28 ;  /* 0x0003901c01007387 */ /* 0x0003e20000100a00 */
[----:B------:R-:W-:-:S03]  /*0fe0*/  LEA.HI.X.SX32 R33, R46, R13, 0x1, P0 ;  /* 0x0000000d2e217211 */ /* 0x000fc600000f0eff */
[----:B------:R-:W-:Y:S01]  /*0ff0*/  IMAD R54, R18, 0x2, R52 ;  /* 0x0000000212367824 */ /* 0x000fe200078e0234 */
[----:B0-----:R-:W-:-:S04]  /*1000*/  LEA R22, P1, R38, R17, 0x1 ;  /* 0x0000001126167211 */ /* 0x001fc800078208ff */
[----:B------:R-:W-:Y:S02]  /*1010*/  LEA R16, R18, R54, 0x1 ;  /* 0x0000003612107211 */ /* 0x000fe400078e08ff */
[----:B------:R-:W-:Y:S01]  /*1020*/  LEA.HI.X.SX32 R23, R38, R13, 0x1, P1 ;  /* 0x0000000d26177211 */ /* 0x000fe200008f0eff */
[----:B-1----:R-:W-:Y:S01]  /*1030*/  IMAD R29, R42, 0x2, R30 ;  /* 0x000000022a1d7824 */ /* 0x002fe200078e021e */
[----:B------:R-:W-:-:S03]  /*1040*/  LEA R38, P0, R50, R17, 0x1 ;  /* 0x0000001132267211 */ /* 0x000fc600078008ff */
[----:B------:R0:W-:Y:S01]  /*1050*/  STL.64 [R1+0x388], R22 ;  /* 0x0003881601007387 */ /* 0x0001e20000100a00 */
[----:B------:R-:W-:Y:S01]  /*1060*/  LEA.HI.X.SX32 R39, R50, R13, 0x1, P0 ;  /* 0x0000000d32277211 */ /* 0x000fe200000f0eff */
[----:B------:R-:W-:Y:S01]  /*1070*/  IMAD R27, R42, 0x2, R29 ;  /* 0x000000022a1b7824 */ /* 0x000fe200078e021d */
[C---:B------:R-:W-:Y:S01]  /*1080*/  LEA R72, P0, R62.reuse, R17, 0x1 ;  /* 0x000000113e487211 */ /* 0x040fe200078008ff */
[----:B------:R1:W-:Y:S03]  /*1090*/  STL.64 [R1+0x380], R32 ;  /* 0x0003802001007387 */ /* 0x0003e60000100a00 */
[----:B------:R-:W-:Y:S02]  /*10a0*/  LEA.HI.X.SX32 R73, R62, R13, 0x1, P0 ;  /* 0x0000000d3e497211 */ /* 0x000fe400000f0eff */
[----:B0-----:R-:W-:-:S04]  /*10b0*/  LEA R22, P1, R48, R17, 0x1 ;  /* 0x0000001130167211 */ /* 0x001fc800078208ff */
[----:B------:R-:W-:Y:S01]  /*10c0*/  LEA.HI.X.SX32 R23, R48, R13, 0x1, P1 ;  /* 0x0000000d30177211 */ /* 0x000fe200008f0eff */
[----:B-1----:R-:W-:Y:S01]  /*10d0*/  IMAD R33, R42, 0x2, R27 ;  /* 0x000000022a217824 */ /* 0x002fe200078e021b */
[----:B------:R-:W-:-:S03]  /*10e0*/  LEA R36, P1, R60, R17, 0x1 ;  /* 0x000000113c247211 */ /* 0x000fc600078208ff */
[----:B------:R0:W-:Y:S01]  /*10f0*/  STL.64 [R1+0x378], R22 ;  /* 0x0003781601007387 */ /* 0x0001e20000100a00 */
[----:B------:R-:W-:Y:S01]  /*1100*/  LEA.HI.X.SX32 R37, R60, R13, 0x1, P1 ;  /* 0x0000000d3c257211 */ /* 0x000fe200008f0eff */
[C---:B------:R-:W-:Y:S02]  /*1110*/  IMAD R32, R42.reuse, 0x2, R33 ;  /* 0x000000022a207824 */ /* 0x040fe400078e0221 */
[----:B------:R1:W-:Y:S02]  /*1120*/  STL.64 [R1+0x370], R38 ;  /* 0x0003702601007387 */ /* 0x0003e40000100a00 */
[----:B------:R-:W-:Y:S02]  /*1130*/  IMAD R31, R42, 0x2, R32 ;  /* 0x000000022a1f7824 */ /* 0x000fe400078e0220 */
[----:B------:R2:W-:Y:S01]  /*1140*/  STL.64 [R1+0x368], R36 ;  /* 0x0003682401007387 */ /* 0x0005e20000100a00 */
[----:B0-----:R-:W-:-:S03]  /*1150*/  IMAD R22, R18, 0x2, R16 ;  /* 0x0000000212167824 */ /* 0x001fc600078e0210 */
[----:B------:R-:W-:Y:S01]  /*1160*/  STL.64 [R1+0x360], R72 ;  /* 0x0003604801007387 */ /* 0x000fe20000100a00 */
[----:B-1----:R-:W-:Y:S02]  /*1170*/  LEA R38, P1, R64, R17, 0x1 ;  /* 0x0000001140267211 */ /* 0x002fe400078208ff */
[----:B------:R-:W-:Y:S02]  /*1180*/  LEA R50, R18, R22, 0x1 ;  /* 0x0000001612327211 */ /* 0x000fe400078e08ff */
[----:B------:R-:W-:Y:S01]  /*1190*/  LEA.HI.X.SX32 R39, R64, R13, 0x1, P1 ;  /* 0x0000000d40277211 */ /* 0x000fe200008f0eff */
[----:B--2---:R-:W-:Y:S01]  /*11a0*/  IMAD R37, R42, 0x2, R31 ;  /* 0x000000022a257824 */ /* 0x004fe200078e021f */
[----:B------:R-:W-:Y:S01]  /*11b0*/  LEA R60, P1, R14, R17, 0x1 ;  /* 0x000000110e3c7211 */ /* 0x000fe200078208ff */
[----:B------:R-:W-:Y:S02]  /*11c0*/  IMAD R19, R18, 0x2, R50 ;  /* 0x0000000212137824 */ /* 0x000fe400078e0232 */
[----:B------:R0:W-:Y:S01]  /*11d0*/  STL.64 [R1+0x358], R38 ;  /* 0x0003582601007387 */ /* 0x0001e20000100a00 */
[----:B------:R-:W-:Y:S01]  /*11e0*/  LEA.HI.X.SX32 R61, R14, R13, 0x1, P1 ;  /* 0x0000000d0e3d7211 */ /* 0x000fe200008f0eff */
[----:B------:R-:W-:Y:S01]  /*11f0*/  IMAD R36, R42, 0x2, R37 ;  /* 0x000000022a247824 */ /* 0x000fe200078e0225 */
[----:B------:R-:W-:-:S02]  /*1200*/  LEA R28, R18, R19, 0x1 ;  /* 0x00000013121c7211 */ /* 0x000fc400078e08ff */
[----:B------:R-:W-:Y:S01]  /*1210*/  LEA R62, P1, R68, R17, 0x1 ;  /* 0x00000011443e7211 */ /* 0x000fe200078208ff */
[----:B------:R-:W-:Y:S02]  /*1220*/  IMAD R35, R42, 0x2, R36 ;  /* 0x000000022a237824 */ /* 0x000fe400078e0224 */
[----:B------:R-:W-:Y:S01]  /*1230*/  IMAD R48, R18, 0x2, R28 ;  /* 0x0000000212307824 */ /* 0x000fe200078e021c */
[----:B------:R-:W-:Y:S02]  /*1240*/  LEA.HI.X.SX32 R63, R68, R13, 0x1, P1 ;  /* 0x0000000d443f7211 */ /* 0x000fe400008f0eff */
[----:B0-----:R-:W-:-:S04]  /*1250*/  LEA R38, P0, R20, R17, 0x1 ;  /* 0x0000001114267211 */ /* 0x001fc800078008ff */
[----:B------:R-:W-:Y:S02]  /*1260*/  LEA.HI.X.SX32 R39, R20, R13, 0x1, P0 ;  /* 0x0000000d14277211 */ /* 0x000fe400000f0eff */
[----:B------:R-:W-:Y:S02]  /*1270*/  LEA R64, P0, R66, R17, 0x1 ;  /* 0x0000001142407211 */ /* 0x000fe400078008ff */
[----:B------:R-:W-:Y:S01]  /*1280*/  LEA R20, R18, R48, 0x1 ;  /* 0x0000003012147211 */ /* 0x000fe200078e08ff */
[----:B------:R0:W-:Y:S01]  /*1290*/  STL.64 [R1+0x350], R38 ;  /* 0x0003502601007387 */ /* 0x0001e20000100a00 */
[----:B------:R-:W-:-:S03]  /*12a0*/  LEA.HI.X.SX32 R65, R66, R13, 0x1, P0 ;  /* 0x0000000d42417211 */ /* 0x000fc600000f0eff */
[----:B------:R1:W-:Y:S01]  /*12b0*/  STL.64 [R1+0x348], R60 ;  /* 0x0003483c01007387 */ /* 0x0003e20000100a00 */
[----:B------:R-:W-:-:S03]  /*12c0*/  IMAD R24, R18, 0x2, R20 ;  /* 0x0000000212187824 */ /* 0x000fc600078e0214 */
[----:B------:R2:W-:Y:S02]  /*12d0*/  STL.64 [R1+0x340], R64 ;  /* 0x0003404001007387 */ /* 0x0005e40000100a00 */
[----:B------:R-:W-:Y:S02]  /*12e0*/  LEA R46, R18, R24, 0x1 ;  /* 0x00000018122e7211 */ /* 0x000fe400078e08ff */
[----:B------:R3:W-:Y:S01]  /*12f0*/  STL.64 [R1+0x338], R62 ;  /* 0x0003383e01007387 */ /* 0x0007e20000100a00 */
[----:B0-----:R-:W-:Y:S02]  /*1300*/  IMAD R39, R42, 0x2, R35 ;  /* 0x000000022a277824 */ /* 0x001fe400078e0223 */
[----:B------:R-:W-:Y:S01]  /*1310*/  IMAD R14, R18, 0x2, R46 ;  /* 0x00000002120e7824 */ /* 0x000fe200078e022e */
[----:B-1----:R-:W-:Y:S01]  /*1320*/  LEA R60, P2, R70, R17, 0x1 ;  /* 0x00000011463c7211 */ /* 0x002fe200078408ff */
[----:B------:R-:W-:Y:S02]  /*1330*/  IMAD R38, R42, 0x2, R39 ;  /* 0x000000022a267824 */ /* 0x000fe400078e0227 */
[----:B------:R-:W-:Y:S01]  /*1340*/  IMAD R21, R18, 0x2, R14 ;  /* 0x0000000212157824 */ /* 0x000fe200078e020e */
[----:B------:R-:W-:-:S02]  /*1350*/  LEA.HI.X.SX32 R61, R70, R13, 0x1, P2 ;  /* 0x0000000d463d7211 */ /* 0x000fc400010f0eff */
[-C--:B--2---:R-:W-:Y:S02]  /*1360*/  LEA R64, P0, R40, R17.reuse, 0x1 ;  /* 0x0000001128407211 */ /* 0x084fe400078008ff */
[----:B---3--:R-:W-:Y:S01]  /*1370*/  LEA R62, P1, R56, R17, 0x1 ;  /* 0x00000011383e7211 */ /* 0x008fe200078208ff */
[----:B------:R0:W-:Y:S01]  /*1380*/  STL.64 [R1+0x330], R60 ;  /* 0x0003303c01007387 */ /* 0x0001e20000100a00 */
[-C--:B------:R-:W-:Y:S01]  /*1390*/  LEA.HI.X.SX32 R65, R40, R13.reuse, 0x1, P0 ;  /* 0x0000000d28417211 */ /* 0x080fe200000f0eff */
[----:B------:R-:W-:Y:S01]  /*13a0*/  IMAD R40, R18, 0x2, R21 ;  /* 0x0000000212287824 */ /* 0x000fe200078e0215 */
[----:B------:R-:W-:-:S03]  /*13b0*/  LEA.HI.X.SX32 R63, R56, R13, 0x1, P1 ;  /* 0x0000000d383f7211 */ /* 0x000fc600008f0eff */
[----:B------:R-:W-:Y:S01]  /*13c0*/  STL.64 [R1+0x328], R64 ;  /* 0x0003284001007387 */ /* 0x000fe20000100a00 */
[----:B------:R-:W-:-:S03]  /*13d0*/  LEA R15, R18, R40, 0x1 ;  /* 0x00000028120f7211 */ /* 0x000fc600078e08ff */
[----:B------:R1:W-:Y:S01]  /*13e0*/  STL.64 [R1+0x320], R62 ;  /* 0x0003203e01007387 */ /* 0x0003e20000100a00 */
[----:B0-----:R-:W-:Y:S01]  /*13f0*/  LEA R60, P2, R58, R17, 0x1 ;  /* 0x000000113a3c7211 */ /* 0x001fe200078408ff */
[----:B------:R-:W-:-:S03]  /*1400*/  IMAD R23, R18, 0x2, R15 ;  /* 0x0000000212177824 */ /* 0x000fc600078e020f */
[----:B------:R-:W-:Y:S02]  /*1410*/  LEA.HI.X.SX32 R61, R58, R13, 0x1, P2 ;  /* 0x0000000d3a3d7211 */ /* 0x000fe400010f0eff */
[----:B------:R-:W-:-:S03]  /*1420*/  LEA R56, P2, R54, R17, 0x1 ;  /* 0x0000001136387211 */ /* 0x000fc600078408ff */
[----:B------:R0:W-:Y:S01]  /*1430*/  STL.64 [R1+0x318], R60 ;  /* 0x0003183c01007387 */ /* 0x0001e20000100a00 */
[----:B-1----:R-:W-:Y:S02]  /*1440*/  LEA R62, P0, R34, R17, 0x1 ;  /* 0x00000011223e7211 */ /* 0x002fe400078008ff */
[-C--:B------:R-:W-:Y:S02]  /*1450*/  LEA.HI.X.SX32 R57, R54, R13.reuse, 0x1, P2 ;  /* 0x0000000d36397211 */ /* 0x080fe400010f0eff */
[----:B------:R-:W-:Y:S01]  /*1460*/  LEA.HI.X.SX32 R63, R34, R13, 0x1, P0 ;  /* 0x0000000d223f7211 */ /* 0x000fe200000f0eff */
[----:B------:R-:W-:Y:S01]  /*1470*/  IMAD R34, R18, 0x2, R23 ;  /* 0x0000000212227824 */ /* 0x000fe200078e0217 */
[----:B------:R-:W-:-:S03]  /*1480*/  LEA R58, P0, R16, R17, 0x1 ;  /* 0x00000011103a7211 */ /* 0x000fc600078008ff */
[----:B------:R-:W-:Y:S01]  /*1490*/  STL.64 [R1+0x310], R62 ;  /* 0x0003103e01007387 */ /* 0x000fe20000100a00 */
[----:B------:R-:W-:Y:S01]  /*14a0*/  LEA.HI.X.SX32 R59, R16, R13, 0x1, P0 ;  /* 0x0000000d103b7211 */ /* 0x000fe200000f0eff */
[----:B------:R-:W-:Y:S01]  /*14b0*/  IMAD R16, R18, 0x2, R34 ;  /* 0x0000000212107824 */ /* 0x000fe200078e0222 */
[----:B0-----:R-:W-:-:S04]  /*14c0*/  LEA R60, P1, R52, R17, 0x1 ;  /* 0x00000011343c7211 */ /* 0x001fc800078208ff */
[----:B------:R-:W-:Y:S02]  /*14d0*/  LEA.HI.X.SX32 R61, R52, R13, 0x1, P1 ;  /* 0x0000000d343d7211 */ /* 0x000fe400008f0eff */
[----:B------:R-:W-:-:S03]  /*14e0*/  LEA R52, P2, R50, R17, 0x1 ;  /* 0x0000001132347211 */ /* 0x000fc600078408ff */
[----:B------:R-:W-:Y:S01]  /*14f0*/  STL.64 [R1+0x308], R60 ;  /* 0x0003083c01007387 */ /* 0x000fe20000100a00 */
[----:B------:R-:W-:-:S03]  /*1500*/  LEA.HI.X.SX32 R53, R50, R13, 0x1, P2 ;  /* 0x0000000d32357211 */ /* 0x000fc600010f0eff */
[----:B------:R0:W-:Y:S04]  /*1510*/  STL.64 [R1+0x300], R56 ;  /* 0x0003003801007387 */ /* 0x0001e80000100a00 */
[----:B------:R-:W-:Y:S01]  /*1520*/  STL.64 [R1+0x2f8], R58 ;  /* 0x0002f83a01007387 */ /* 0x000fe20000100a00 */
[----:B0-----:R-:W-:-:S04]  /*1530*/  LEA R56, P1, R22, R17, 0x1 ;  /* 0x0000001116387211 */ /* 0x001fc800078208ff */
[----:B------:R-:W-:Y:S02]  /*1540*/  LEA.HI.X.SX32 R57, R22, R13, 0x1, P1 ;  /* 0x0000000d16397211 */ /* 0x000fe400008f0eff */
[----:B------:R-:W-:Y:S02]  /*1550*/  LEA R54, P1, R28, R17, 0x1 ;  /* 0x000000111c367211 */ /* 0x000fe400078208ff */
[----:B------:R-:W-:Y:S01]  /*1560*/  LEA R22, R18, R16, 0x1 ;  /* 0x0000001012167211 */ /* 0x000fe200078e08ff */
[----:B------:R0:W-:Y:S01]  /*1570*/  STL.64 [R1+0x2f0], R56 ;  /* 0x0002f03801007387 */ /* 0x0001e20000100a00 */
[----:B------:R-:W-:-:S03]  /*1580*/  LEA.HI.X.SX32 R55, R28, R13, 0x1, P1 ;  /* 0x0000000d1c377211 */ /* 0x000fc600008f0eff */
[----:B------:R1:W-:Y:S01]  /*1590*/  STL.64 [R1+0x2e8], R52 ;  /* 0x0002e83401007387 */ /* 0x0003e20000100a00 */
[----:B------:R-:W-:Y:S01]  /*15a0*/  IMAD R28, R18, 0x2, R22 ;  /* 0x00000002121c7824 */ /* 0x000fe200078e0216 */
[CC--:B0-----:R-:W-:Y:S02]  /*15b0*/  LEA R56, P0, R19.reuse, R17.reuse, 0x1 ;  /* 0x0000001113387211 */ /* 0x0c1fe400078008ff */
[----:B-1----:R-:W-:Y:S02]  /*15c0*/  LEA R52, P2, R48, R17, 0x1 ;  /* 0x0000001130347211 */ /* 0x002fe400078408ff */
[-C--:B------:R-:W-:Y:S01]  /*15d0*/  LEA.HI.X.SX32 R57, R19, R13.reuse, 0x1, P0 ;  /* 0x0000000d13397211 */ /* 0x080fe200000f0eff */
[----:B------:R-:W-:Y:S01]  /*15e0*/  IMAD R19, R18, 0x2, R28 ;  /* 0x0000000212137824 */ /* 0x000fe200078e021c */
[----:B------:R-:W-:Y:S02]  /*15f0*/  LEA.HI.X.SX32 R53, R48, R13, 0x1, P2 ;  /* 0x0000000d30357211 */ /* 0x000fe400010f0eff */
[C---:B------:R-:W-:Y:S01]  /*1600*/  LEA R50, P2, R46.reuse, R17, 0x1 ;  /* 0x000000112e327211 */ /* 0x040fe200078408ff */
[----:B------:R-:W-:Y:S03]  /*1610*/  STL.64 [R1+0x2e0], R56 ;  /* 0x0002e03801007387 */ /* 0x000fe60000100a00 */
[----:B------:R-:W-:Y:S01]  /*1620*/  LEA.HI.X.SX32 R51, R46, R13, 0x1, P2 ;  /* 0x0000000d2e337211 */ /* 0x000fe200010f0eff */
[----:B------:R0:W-:Y:S04]  /*1630*/  STL.64 [R1+0x2d8], R54 ;  /* 0x0002d83601007387 */ /* 0x0001e80000100a00 */
[----:B------:R1:W-:Y:S01]  /*1640*/  STL.64 [R1+0x2d0], R52 ;  /* 0x0002d03401007387 */ /* 0x0003e20000100a00 */
[----:B0-----:R-:W-:-:S02]  /*1650*/  LEA R54, P0, R20, R17, 0x1 ;  /* 0x0000001114367211 */ /* 0x001fc400078008ff */
[----:B-1----:R-:W-:Y:S02]  /*1660*/  LEA R52, P1, R24, R17, 0x1 ;  /* 0x0000001118347211 */ /* 0x002fe400078208ff */
[-C--:B------:R-:W-:Y:S01]  /*1670*/  LEA.HI.X.SX32 R55, R20, R13.reuse, 0x1, P0 ;  /* 0x0000000d14377211 */ /* 0x080fe200000f0eff */
[----:B------:R-:W-:Y:S01]  /*1680*/  IMAD R20, R18, 0x2, R19 ;  /* 0x0000000212147824 */ /* 0x000fe200078e0213 */
[----:B------:R-:W-:-:S03]  /*1690*/  LEA.HI.X.SX32 R53, R24, R13, 0x1, P1 ;  /* 0x0000000d18357211 */ /* 0x000fc600008f0eff */
[----:B------:R0:W-:Y:S01]  /*16a0*/  STL.64 [R1+0x2c8], R54 ;  /* 0x0002c83601007387 */ /* 0x0001e20000100a00 */
[----:B------:R-:W-:-:S03]  /*16b0*/  LEA R24, R18, R20, 0x1 ;  /* 0x0000001412187211 */ /* 0x000fc600078e08ff */
[----:B------:R1:W-:Y:S04]  /*16c0*/  STL.64 [R1+0x2c0], R52 ;  /* 0x0002c03401007387 */ /* 0x0003e80000100a00 */
[----:B------:R2:W-:Y:S01]  /*16d0*/  STL.64 [R1+0x2b8], R50 ;  /* 0x0002b83201007387 */ /* 0x0005e20000100a00 */
[CC--:B0-----:R-:W-:Y:S02]  /*16e0*/  LEA R54, P0, R14.reuse, R17.reuse, 0x1 ;  /* 0x000000110e367211 */ /* 0x0c1fe400078008ff */
[----:B-1----:R-:W-:Y:S02]  /*16f0*/  LEA R52, P1, R21, R17, 0x1 ;  /* 0x0000001115347211 */ /* 0x002fe400078208ff */
[----:B------:R-:W-:Y:S01]  /*1700*/  LEA.HI.X.SX32 R55, R14, R13, 0x1, P0 ;  /* 0x0000000d0e377211 */ /* 0x000fe200000f0eff */
[----:B------:R-:W-:Y:S01]  /*1710*/  IMAD R14, R18, 0x2, R24 ;  /* 0x00000002120e7824 */ /* 0x000fe200078e0218 */
[----:B--2---:R-:W-:-:S02]  /*1720*/  LEA R50, P2, R40, R17, 0x1 ;  /* 0x0000001128327211 */ /* 0x004fc400078408ff */
[-C--:B------:R-:W-:Y:S01]  /*1730*/  LEA.HI.X.SX32 R53, R21, R13.reuse, 0x1, P1 ;  /* 0x0000000d15357211 */ /* 0x080fe200008f0eff */
[----:B------:R0:W-:Y:S01]  /*1740*/  STL.64 [R1+0x2b0], R54 ;  /* 0x0002b03601007387 */ /* 0x0001e20000100a00 */
[----:B------:R-:W-:Y:S01]  /*1750*/  LEA.HI.X.SX32 R51, R40, R13, 0x1, P2 ;  /* 0x0000000d28337211 */ /* 0x000fe200010f0eff */
[----:B------:R-:W-:Y:S02]  /*1760*/  IMAD R21, R18, 0x2, R14 ;  /* 0x0000000212157824 */ /* 0x000fe400078e020e */
[----:B------:R1:W-:Y:S04]  /*1770*/  STL.64 [R1+0x2a8], R52 ;  /* 0x0002a83401007387 */ /* 0x0003e80000100a00 */
[----:B------:R2:W-:Y:S01]  /*1780*/  STL.64 [R1+0x2a0], R50 ;  /* 0x0002a03201007387 */ /* 0x0005e20000100a00 */
[----:B0-----:R-:W-:-:S02]  /*1790*/  LEA R54, P0, R15, R17, 0x1 ;  /* 0x000000110f367211 */ /* 0x001fc400078008ff */
[----:B-1----:R-:W-:Y:S02]  /*17a0*/  LEA R52, P1, R23, R17, 0x1 ;  /* 0x0000001117347211 */ /* 0x002fe400078208ff */
[----:B------:R-:W-:Y:S02]  /*17b0*/  LEA.HI.X.SX32 R55, R15, R13, 0x1, P0 ;  /* 0x0000000d0f377211 */ /* 0x000fe400000f0eff */
[C---:B--2---:R-:W-:Y:S02]  /*17c0*/  LEA R50, P2, R34.reuse, R17, 0x1 ;  /* 0x0000001122327211 */ /* 0x044fe400078408ff */
[-C--:B------:R-:W-:Y:S01]  /*17d0*/  LEA.HI.X.SX32 R53, R23, R13.reuse, 0x1, P1 ;  /* 0x0000000d17357211 */ /* 0x080fe200008f0eff */
[----:B------:R0:W-:Y:S01]  /*17e0*/  STL.64 [R1+0x298], R54 ;  /* 0x0002983601007387 */ /* 0x0001e20000100a00 */
[----:B------:R-:W-:Y:S01]  /*17f0*/  LEA.HI.X.SX32 R51, R34, R13, 0x1, P2 ;  /* 0x0000000d22337211 */ /* 0x000fe200010f0eff */
[C---:B------:R-:W-:Y:S02]  /*1800*/  IMAD R23, R18.reuse, 0x2, R21 ;  /* 0x0000000212177824 */ /* 0x040fe400078e0215 */
[----:B------:R1:W-:Y:S03]  /*1810*/  STL.64 [R1+0x290], R52 ;  /* 0x0002903401007387 */ /* 0x0003e60000100a00 */
[----:B------:R-:W-:Y:S01]  /*1820*/  LEA R15, R18, R23, 0x1 ;  /* 0x00000017120f7211 */ /* 0x000fe200078e08ff */
[----:B------:R2:W-:Y:S01]  /*1830*/  STL.64 [R1+0x288], R50 ;  /* 0x0002883201007387 */ /* 0x0005e20000100a00 */
[----:B0-----:R-:W-:-:S02]  /*1840*/  LEA R54, P0, R16, R17, 0x1 ;  /* 0x0000001110367211 */ /* 0x001fc400078008ff */
[----:B-1----:R-:W-:Y:S02]  /*1850*/  LEA R52, P1, R22, R17, 0x1 ;  /* 0x0000001116347211 */ /* 0x002fe400078208ff */
[----:B------:R-:W-:Y:S01]  /*1860*/  LEA.HI.X.SX32 R55, R16, R13, 0x1, P0 ;  /* 0x0000000d10377211 */ /* 0x000fe200000f0eff */
[----:B------:R-:W-:Y:S01]  /*1870*/  IMAD R16, R18, 0x2, R15 ;  /* 0x0000000212107824 */ /* 0x000fe200078e020f */
[----:B--2---:R-:W-:Y:S02]  /*1880*/  LEA R50, P2, R28, R17, 0x1 ;  /* 0x000000111c327211 */ /* 0x004fe400078408ff */
        /* <DEDUP_REMOVED lines=13> */
[----:B------:R-:W-:Y:S02]  /*1960*/  LEA.HI.X.SX32 R51, R24, R13, 0x1, P2 ;  /* 0x0000000d18337211 */ /* 0x000fe400010f0eff */
[----:B------:R-:W-:Y:S01]  /*1970*/  LEA R20, R18, R19, 0x1 ;  /* 0x0000001312147211 */ /* 0x000fe200078e08ff */
[----:B------:R1:W-:Y:S04]  /*1980*/  STL.64 [R1+0x260], R52 ;  /* 0x0002603401007387 */ /* 0x0003e80000100a00 */
[----:B------:R2:W-:Y:S01]  /*1990*/  STL.64 [R1+0x258], R50 ;  /* 0x0002583201007387 */ /* 0x0005e20000100a00 */
[----:B0-----:R-:W-:-:S02]  /*19a0*/  LEA R54, P0, R14, R17, 0x1 ;  /* 0x000000110e367211 */ /* 0x001fc400078008ff */
[----:B-1----:R-:W-:Y:S02]  /*19b0*/  LEA R52, P1, R21, R17, 0x1 ;  /* 0x0000001115347211 */ /* 0x002fe400078208ff */
[----:B------:R-:W-:Y:S02]  /*19c0*/  LEA.HI.X.SX32 R55, R14, R13, 0x1, P0 ;  /* 0x0000000d0e377211 */ /* 0x000fe400000f0eff */
[----:B--2---:R-:W-:Y:S02]  /*19d0*/  LEA R50, P2, R23, R17, 0x1 ;  /* 0x0000001117327211 */ /* 0x004fe400078408ff */
[-C--:B------:R-:W-:Y:S01]  /*19e0*/  LEA.HI.X.SX32 R53, R21, R13.reuse, 0x1, P1 ;  /* 0x0000000d15357211 */ /* 0x080fe200008f0eff */
[----:B------:R0:W-:Y:S01]  /*19f0*/  STL.64 [R1+0x250], R54 ;  /* 0x0002503601007387 */ /* 0x0001e20000100a00 */
[----:B------:R-:W-:Y:S01]  /*1a00*/  LEA.HI.X.SX32 R51, R23, R13, 0x1, P2 ;  /* 0x0000000d17337211 */ /* 0x000fe200010f0eff */
[C---:B------:R-:W-:Y:S02]  /*1a10*/  IMAD R21, R18.reuse, 0x2, R20 ;  /* 0x0000000212157824 */ /* 0x040fe400078e0214 */
[----:B------:R1:W-:Y:S02]  /*1a20*/  STL.64 [R1+0x248], R52 ;  /* 0x0002483401007387 */ /* 0x0003e40000100a00 */
[----:B------:R-:W-:-:S02]  /*1a30*/  IMAD R14, R18, 0x2, R21 ;  /* 0x00000002120e7824 */ /* 0x000fc400078e0215 */
[----:B------:R2:W-:Y:S01]  /*1a40*/  STL.64 [R1+0x240], R50 ;  /* 0x0002403201007387 */ /* 0x0005e20000100a00 */
[CC--:B0-----:R-:W-:Y:S02]  /*1a50*/  LEA R54, P0, R15.reuse, R17.reuse, 0x1 ;  /* 0x000000110f367211 */ /* 0x0c1fe400078008ff */
[----:B-1----:R-:W-:Y:S02]  /*1a60*/  LEA R52, P1, R16, R17, 0x1 ;  /* 0x0000001110347211 */ /* 0x002fe400078208ff */
[----:B------:R-:W-:Y:S01]  /*1a70*/  LEA.HI.X.SX32 R55, R15, R13, 0x1, P0 ;  /* 0x0000000d0f377211 */ /* 0x000fe200000f0eff */
[----:B------:R-:W-:Y:S01]  /*1a80*/  IMAD R15, R18, 0x2, R14 ;  /* 0x00000002120f7824 */ /* 0x000fe200078e020e */
[----:B--2---:R-:W-:Y:S02]  /*1a90*/  LEA R50, P2, R22, R17, 0x1 ;  /* 0x0000001116327211 */ /* 0x004fe400078408ff */
[-C--:B------:R-:W-:Y:S01]  /*1aa0*/  LEA.HI.X.SX32 R53, R16, R13.reuse, 0x1, P1 ;  /* 0x0000000d10357211 */ /* 0x080fe200008f0eff */
[----:B------:R0:W-:Y:S01]  /*1ab0*/  STL.64 [R1+0x238], R54 ;  /* 0x0002383601007387 */ /* 0x0001e20000100a00 */
[----:B------:R-:W-:-:S02]  /*1ac0*/  LEA.HI.X.SX32 R51, R22, R13, 0x1, P2 ;  /* 0x0000000d16337211 */ /* 0x000fc400010f0eff */
[C---:B------:R-:W-:Y:S01]  /*1ad0*/  LEA R16, R18.reuse, R15, 0x1 ;  /* 0x0000000f12107211 */ /* 0x040fe200078e08ff */
[----:B------:R1:W-:Y:S04]  /*1ae0*/  STL.64 [R1+0x230], R52 ;  /* 0x0002303401007387 */ /* 0x0003e80000100a00 */
[----:B------:R2:W-:Y:S01]  /*1af0*/  STL.64 [R1+0x228], R50 ;  /* 0x0002283201007387 */ /* 0x0005e20000100a00 */
[----:B------:R-:W-:Y:S01]  /*1b00*/  IMAD R18, R18, 0x2, R16 ;  /* 0x0000000212127824 */ /* 0x000fe200078e0210 */
[----:B0-----:R-:W-:-:S04]  /*1b10*/  LEA R54, P0, R19, R17, 0x1 ;  /* 0x0000001113367211 */ /* 0x001fc800078008ff */
[-C--:B------:R-:W-:Y:S02]  /*1b20*/  LEA R22, P3, R18, R17.reuse, 0x1 ;  /* 0x0000001112167211 */ /* 0x080fe400078608ff */
[C---:B-1----:R-:W-:Y:S02]  /*1b30*/  LEA R52, P1, R20.reuse, R17, 0x1 ;  /* 0x0000001114347211 */ /* 0x042fe400078208ff */
[----:B------:R-:W-:Y:S02]  /*1b40*/  LEA.HI.X.SX32 R55, R19, R13, 0x1, P0 ;  /* 0x0000000d13377211 */ /* 0x000fe400000f0eff */
[C---:B--2---:R-:W-:Y:S02]  /*1b50*/  LEA R50, P2, R21.reuse, R17, 0x1 ;  /* 0x0000001115327211 */ /* 0x044fe400078408ff */
[-C--:B------:R-:W-:Y:S01]  /*1b60*/  LEA.HI.X.SX32 R53, R20, R13.reuse, 0x1, P1 ;  /* 0x0000000d14357211 */ /* 0x080fe200008f0eff */
[----:B------:R0:W-:Y:S01]  /*1b70*/  STL.64 [R1+0x220], R54 ;  /* 0x0002203601007387 */ /* 0x0001e20000100a00 */
[----:B------:R-:W-:-:S02]  /*1b80*/  LEA.HI.X.SX32 R51, R21, R13, 0x1, P2 ;  /* 0x0000000d15337211 */ /* 0x000fc400010f0eff */
[----:B------:R-:W-:Y:S01]  /*1b90*/  LEA.HI.X.SX32 R23, R18, R13, 0x1, P3 ;  /* 0x0000000d12177211 */ /* 0x000fe200018f0eff */
[----:B------:R1:W-:Y:S04]  /*1ba0*/  STL.64 [R1+0x218], R52 ;  /* 0x0002183401007387 */ /* 0x0003e80000100a00 */
[----:B------:R2:W-:Y:S01]  /*1bb0*/  STL.64 [R1+0x210], R50 ;  /* 0x0002103201007387 */ /* 0x0005e20000100a00 */
[CC--:B0-----:R-:W-:Y:S02]  /*1bc0*/  LEA R54, P0, R14.reuse, R17.reuse, 0x1 ;  /* 0x000000110e367211 */ /* 0x0c1fe400078008ff */
[----:B-1----:R-:W-:Y:S02]  /*1bd0*/  LEA R52, P1, R15, R17, 0x1 ;  /* 0x000000110f347211 */ /* 0x002fe400078208ff */
[----:B------:R-:W-:-:S02]  /*1be0*/  LEA.HI.X.SX32 R55, R14, R13, 0x1, P0 ;  /* 0x0000000d0e377211 */ /* 0x000fc400000f0eff */
[C---:B--2---:R-:W-:Y:S02]  /*1bf0*/  LEA R50, P2, R16.reuse, R17, 0x1 ;  /* 0x0000001110327211 */ /* 0x044fe400078408ff */
[-C--:B------:R-:W-:Y:S02]  /*1c00*/  LEA.HI.X.SX32 R53, R15, R13.reuse, 0x1, P1 ;  /* 0x0000000d0f357211 */ /* 0x080fe400008f0eff */
[----:B------:R-:W-:Y:S01]  /*1c10*/  LEA.HI.X.SX32 R51, R16, R13, 0x1, P2 ;  /* 0x0000000d10337211 */ /* 0x000fe200010f0eff */
[----:B------:R-:W-:Y:S01]  /*1c20*/  IMAD R13, R42, 0x2, R38 ;  /* 0x000000022a0d7824 */ /* 0x000fe200078e0226 */
[CC--:B------:R-:W-:Y:S02]  /*1c30*/  LEA R20, P1, R43.reuse, R122.reuse, 0x1 ;  /* 0x0000007a2b147211 */ /* 0x0c0fe400078208ff */
[----:B------:R-:W-:Y:S01]  /*1c40*/  LEA R16, P2, R44, R122, 0x1 ;  /* 0x0000007a2c107211 */ /* 0x000fe200078408ff */
[----:B------:R-:W-:Y:S01]  /*1c50*/  STL.64 [R1+0x1f8], R50 ;  /* 0x0001f83201007387 */ /* 0x000fe20000100a00 */
[-C--:B------:R-:W-:Y:S01]  /*1c60*/  LEA.HI.X.SX32 R21, R43, R0.reuse, 0x1, P1 ;  /* 0x000000002b157211 */ /* 0x080fe200008f0eff */
[----:B------:R-:W-:Y:S01]  /*1c70*/  IMAD R15, R42, 0x2, R13 ;  /* 0x000000022a0f7824 */ /* 0x000fe200078e020d */
[----:B------:R-:W-:Y:S01]  /*1c80*/  LEA.HI.X.SX32 R17, R44, R0, 0x1, P2 ;  /* 0x000000002c117211 */ /* 0x000fe200010f0eff */
[----:B------:R-:W-:Y:S01]  /*1c90*/  STL.64 [R1+0x208], R54 ;  /* 0x0002083601007387 */ /* 0x000fe20000100a00 */
[----:B------:R-:W-:-:S02]  /*1ca0*/  LEA R18, P1, R41, R122, 0x1 ;  /* 0x0000007a29127211 */ /* 0x000fc400078208ff */
[----:B------:R-:W-:Y:S01]  /*1cb0*/  LEA R14, R42, R15, 0x1 ;  /* 0x0000000f2a0e7211 */ /* 0x000fe200078e08ff */
[----:B------:R-:W-:Y:S01]  /*1cc0*/  STL.64 [R1+0x200], R52 ;  /* 0x0002003401007387 */ /* 0x000fe20000100a00 */
[----:B------:R-:W-:-:S03]  /*1cd0*/  LEA.HI.X.SX32 R19, R41, R0, 0x1, P1 ;  /* 0x0000000029137211 */ /* 0x000fc600008f0eff */
[----:B------:R0:W-:Y:S02]  /*1ce0*/  STL.64 [R1+0x1f0], R22 ;  /* 0x0001f01601007387 */ /* 0x0001e40000100a00 */
[----:B0-----:R-:W-:-:S04]  /*1cf0*/  LEA R22, P0, R7, R122, 0x1 ;  /* 0x0000007a07167211 */ /* 0x001fc800078008ff */
[----:B------:R-:W-:Y:S01]  /*1d00*/  LEA.HI.X.SX32 R23, R7, R0, 0x1, P0 ;  /* 0x0000000007177211 */ /* 0x000fe200000f0eff */
[----:B------:R-:W-:-:S04]  /*1d10*/  IMAD R7, R42, 0x2, R14 ;  /* 0x000000022a077824 */ /* 0x000fc800078e020e */
[----:B------:R-:W-:Y:S04]  /*1d20*/  STL.64 [R1+0x1e8], R22 ;  /* 0x0001e81601007387 */ /* 0x000fe80000100a00 */
[----:B------:R0:W-:Y:S04]  /*1d30*/  STL.64 [R1+0x1e0], R20 ;  /* 0x0001e01401007387 */ /* 0x0001e80000100a00 */
[----:B------:R1:W-:Y:S01]  /*1d40*/  STL.64 [R1+0x1d8], R16 ;  /* 0x0001d81001007387 */ /* 0x0003e20000100a00 */
[-C--:B0-----:R-:W-:Y:S02]  /*1d50*/  LEA R20, P0, R6, R122.reuse, 0x1 ;  /* 0x0000007a06147211 */ /* 0x081fe400078008ff */
[----:B-1----:R-:W-:-:S02]  /*1d60*/  LEA R16, P2, R45, R122, 0x1 ;  /* 0x0000007a2d107211 */ /* 0x002fc400078408ff */
[-C--:B------:R-:W-:Y:S02]  /*1d70*/  LEA.HI.X.SX32 R21, R6, R0.reuse, 0x1, P0 ;  /* 0x0000000006157211 */ /* 0x080fe400000f0eff */
[----:B------:R-:W-:Y:S02]  /*1d80*/  LEA.HI.X.SX32 R17, R45, R0, 0x1, P2 ;  /* 0x000000002d117211 */ /* 0x000fe400010f0eff */
[----:B------:R-:W-:-:S03]  /*1d90*/  LEA R22, P0, R3, R122, 0x1 ;  /* 0x0000007a03167211 */ /* 0x000fc600078008ff */
[----:B------:R0:W-:Y:S01]  /*1da0*/  STL.64 [R1+0x1c0], R16 ;  /* 0x0001c01001007387 */ /* 0x0001e20000100a00 */
[----:B------:R-:W-:Y:S02]  /*1db0*/  LEA.HI.X.SX32 R23, R3, R0, 0x1, P0 ;  /* 0x0000000003177211 */ /* 0x000fe400000f0eff */
[C---:B------:R-:W-:Y:S01]  /*1dc0*/  LEA R40, P0, R26.reuse, R122, 0x1 ;  /* 0x0000007a1a287211 */ /* 0x040fe200078008ff */
[----:B------:R1:W-:Y:S03]  /*1dd0*/  STL.64 [R1+0x1d0], R20 ;  /* 0x0001d01401007387 */ /* 0x0003e60000100a00 */
[----:B------:R-:W-:Y:S01]  /*1de0*/  LEA.HI.X.SX32 R41, R26, R0, 0x1, P0 ;  /* 0x000000001a297211 */ /* 0x000fe200000f0eff */
[----:B------:R2:W-:Y:S01]  /*1df0*/  STL.64 [R1+0x1c8], R18 ;  /* 0x0001c81201007387 */ /* 0x0005e20000100a00 */
[----:B------:R-:W-:-:S03]  /*1e00*/  LEA R24, P0, R30, R122, 0x1 ;  /* 0x0000007a1e187211 */ /* 0x000fc600078008ff */
[----:B------:R3:W-:Y:S01]  /*1e10*/  STL.64 [R1+0x1b8], R22 ;  /* 0x0001b81601007387 */ /* 0x0007e20000100a00 */
[----:B0-----:R-:W-:Y:S01]  /*1e20*/  IMAD R16, R42, 0x2, R7 ;  /* 0x000000022a107824 */ /* 0x001fe200078e0207 */
[----:B-1----:R-:W-:-:S03]  /*1e30*/  LEA R20, P1, R4, R122, 0x1 ;  /* 0x0000007a04147211 */ /* 0x002fc600078208ff */
[----:B------:R-:W-:Y:S01]  /*1e40*/  IMAD R6, R42, 0x2, R16 ;  /* 0x000000022a067824 */ /* 0x000fe200078e0210 */
[----:B------:R-:W-:Y:S02]  /*1e50*/  LEA.HI.X.SX32 R21, R4, R0, 0x1, P1 ;  /* 0x0000000004157211 */ /* 0x000fe400008f0eff */
[-C--:B--2---:R-:W-:Y:S02]  /*1e60*/  LEA R18, P2, R5, R122.reuse, 0x1 ;  /* 0x0000007a05127211 */ /* 0x084fe400078408ff */
[----:B---3--:R-:W-:Y:S01]  /*1e70*/  LEA R22, P1, R25, R122, 0x1 ;  /* 0x0000007a19167211 */ /* 0x008fe200078208ff */
[----:B------:R0:W-:Y:S01]  /*1e80*/  STL.64 [R1+0x1b0], R20 ;  /* 0x0001b01401007387 */ /* 0x0001e20000100a00 */
[-C--:B------:R-:W-:Y:S02]  /*1e90*/  LEA.HI.X.SX32 R19, R5, R0.reuse, 0x1, P2 ;  /* 0x0000000005137211 */ /* 0x080fe400010f0eff */
[-C--:B------:R-:W-:Y:S02]  /*1ea0*/  LEA.HI.X.SX32 R23, R25, R0.reuse, 0x1, P1 ;  /* 0x0000000019177211 */ /* 0x080fe400008f0eff */
[----:B------:R-:W-:Y:S01]  /*1eb0*/  LEA.HI.X.SX32 R25, R30, R0, 0x1, P0 ;  /* 0x000000001e197211 */ /* 0x000fe200000f0eff */
[----:B------:R1:W-:Y:S01]  /*1ec0*/  STL.64 [R1+0x1a8], R18 ;  /* 0x0001a81201007387 */ /* 0x0003e20000100a00 */
[----:B------:R-:W-:-:S03]  /*1ed0*/  LEA R3, R42, R6, 0x1 ;  /* 0x000000062a037211 */ /* 0x000fc600078e08ff */
[----:B------:R2:W-:Y:S01]  /*1ee0*/  STL.64 [R1+0x1a0], R40 ;  /* 0x0001a02801007387 */ /* 0x0005e20000100a00 */
[----:B0-----:R-:W-:-:S03]  /*1ef0*/  LEA R20, P2, R2, R122, 0x1 ;  /* 0x0000007a02147211 */ /* 0x001fc600078408ff */
[----:B------:R0:W-:Y:S01]  /*1f00*/  STL.64 [R1+0x198], R22 ;  /* 0x0001981601007387 */ /* 0x0001e20000100a00 */
[----:B------:R-:W-:Y:S01]  /*1f10*/  LEA.HI.X.SX32 R21, R2, R0, 0x1, P2 ;  /* 0x0000000002157211 */ /* 0x000fe200010f0eff */
[----:B-1----:R-:W-:-:S04]  /*1f20*/  IMAD R19, R42, 0x2, R3 ;  /* 0x000000022a137824 */ /* 0x002fc800078e0203 */
[----:B------:R1:W-:Y:S01]  /*1f30*/  STL.64 [R1+0x190], R20 ;  /* 0x0001901401007387 */ /* 0x0003e20000100a00 */
[C---:B------:R-:W-:Y:S01]  /*1f40*/  IMAD R5, R42.reuse, 0x2, R19 ;  /* 0x000000022a057824 */ /* 0x040fe200078e0213 */
[----:B--2---:R-:W-:Y:S02]  /*1f50*/  CS2R R40, SRZ ;  /* 0x0000000000287805 */ /* 0x004fe4000001ff00 */
[----:B------:R2:W-:Y:S01]  /*1f60*/  STL.64 [R1+0x188], R24 ;  /* 0x0001881801007387 */ /* 0x0005e20000100a00 */
[----:B0-----:R-:W-:Y:S01]  /*1f70*/  LEA R22, P1, R29, R122, 0x1 ;  /* 0x0000007a1d167211 */ /* 0x001fe200078208ff */
[----:B------:R-:W-:-:S03]  /*1f80*/  IMAD R4, R42, 0x2, R5 ;  /* 0x000000022a047824 */ /* 0x000fc600078e0205 */
[----:B------:R-:W-:Y:S02]  /*1f90*/  LEA.HI.X.SX32 R23, R29, R0, 0x1, P1 ;  /* 0x000000001d177211 */ /* 0x000fe400008f0eff */
[C---:B------:R-:W-:Y:S02]  /*1fa0*/  LEA R18, R42.reuse, R4, 0x1 ;  /* 0x000000042a127211 */ /* 0x040fe400078e08ff */
[-C--:B-1----:R-:W-:Y:S01]  /*1fb0*/  LEA R20, P2, R27, R122.reuse, 0x1 ;  /* 0x0000007a1b147211 */ /* 0x082fe200078408ff */
[----:B------:R0:W-:Y:S01]  /*1fc0*/  STL.64 [R1+0x180], R22 ;  /* 0x0001801601007387 */ /* 0x0001e20000100a00 */
[----:B--2---:R-:W-:Y:S01]  /*1fd0*/  LEA R24, P0, R33, R122, 0x1 ;  /* 0x0000007a21187211 */ /* 0x004fe200078008ff */
[C---:B------:R-:W-:Y:S01]  /*1fe0*/  IMAD R17, R42.reuse, 0x2, R18 ;  /* 0x000000022a117824 */ /* 0x040fe200078e0212 */
[-C--:B------:R-:W-:Y:S02]  /*1ff0*/  LEA.HI.X.SX32 R21, R27, R0.reuse, 0x1, P2 ;  /* 0x000000001b157211 */ /* 0x080fe400010f0eff */
[----:B------:R-:W-:Y:S01]  /*2000*/  LEA.HI.X.SX32 R25, R33, R0, 0x1, P0 ;  /* 0x0000000021197211 */ /* 0x000fe200000f0eff */
[----:B------:R-:W-:Y:S01]  /*2010*/  IMAD R2, R42, 0x2, R17 ;  /* 0x000000022a027824 */ /* 0x000fe200078e0211 */
[-C--:B------:R-:W-:Y:S01]  /*2020*/  LEA R26, P0, R37, R122.reuse, 0x1 ;  /* 0x0000007a251a7211 */ /* 0x080fe200078008ff */
[----:B------:R1:W-:Y:S01]  /*2030*/  STL.64 [R1+0x178], R20 ;  /* 0x0001781401007387 */ /* 0x0003e20000100a00 */
[----:B0-----:R-:W-:-:S03]  /*2040*/  LEA R22, P1, R32, R122, 0x1 ;  /* 0x0000007a20167211 */ /* 0x001fc600078208ff */
[----:B------:R0:W-:Y:S01]  /*2050*/  STL.64 [R1+0x170], R24 ;  /* 0x0001701801007387 */ /* 0x0001e20000100a00 */
[-C--:B------:R-:W-:Y:S02]  /*2060*/  LEA.HI.X.SX32 R27, R37, R0.reuse, 0x1, P0 ;  /* 0x00000000251b7211 */ /* 0x080fe400000f0eff */
[----:B------:R-:W-:Y:S02]  /*2070*/  LEA.HI.X.SX32 R23, R32, R0, 0x1, P1 ;  /* 0x0000000020177211 */ /* 0x000fe400008f0eff */
[-C--:B------:R-:W-:Y:S01]  /*2080*/  LEA R28, P0, R39, R122.reuse, 0x1 ;  /* 0x0000007a271c7211 */ /* 0x080fe200078008ff */
[----:B------:R-:W-:Y:S01]  /*2090*/  CS2R R32, SRZ ;  /* 0x0000000000207805 */ /* 0x000fe2000001ff00 */
[----:B-1----:R-:W-:Y:S01]  /*20a0*/  LEA R20, P2, R31, R122, 0x1 ;  /* 0x0000007a1f147211 */ /* 0x002fe200078408ff */
[----:B------:R1:W-:Y:S01]  /*20b0*/  STL.64 [R1+0x168], R22 ;  /* 0x0001681601007387 */ /* 0x0003e20000100a00 */
[-C--:B------:R-:W-:Y:S02]  /*20c0*/  LEA.HI.X.SX32 R29, R39, R0.reuse, 0x1, P0 ;  /* 0x00000000271d7211 */ /* 0x080fe400000f0eff */
[----:B------:R-:W-:-:S02]  /*20d0*/  LEA.HI.X.SX32 R21, R31, R0, 0x1, P2 ;  /* 0x000000001f157211 */ /* 0x000fc400010f0eff */
[C---:B0-----:R-:W-:Y:S01]  /*20e0*/  LEA R24, P1, R36.reuse, R122, 0x1 ;  /* 0x0000007a24187211 */ /* 0x041fe200078208ff */
[----:B------:R-:W-:Y:S02]  /*20f0*/  CS2R R30, SRZ ;  /* 0x00000000001e7805 */ /* 0x000fe4000001ff00 */
[----:B------:R0:W-:Y:S01]  /*2100*/  STL.64 [R1+0x160], R20 ;  /* 0x0001601401007387 */ /* 0x0001e20000100a00 */
[----:B------:R-:W-:Y:S02]  /*2110*/  LEA.HI.X.SX32 R25, R36, R0, 0x1, P1 ;  /* 0x0000000024197211 */ /* 0x000fe400008f0eff */
[----:B------:R-:W-:Y:S01]  /*2120*/  CS2R R36, SRZ ;  /* 0x0000000000247805 */ /* 0x000fe2000001ff00 */
[----:B-1----:R-:W-:Y:S01]  /*2130*/  IMAD R22, R42, 0x2, R2 ;  /* 0x000000022a167824 */ /* 0x002fe200078e0202 */
[----:B0-----:R-:W-:-:S04]  /*2140*/  LEA R20, P2, R35, R122, 0x1 ;  /* 0x0000007a23147211 */ /* 0x001fc800078408ff */
[----:B------:R-:W-:Y:S02]  /*2150*/  LEA.HI.X.SX32 R21, R35, R0, 0x1, P2 ;  /* 0x0000000023157211 */ /* 0x000fe400010f0eff */
[----:B------:R-:W-:-:S03]  /*2160*/  CS2R R34, SRZ ;  /* 0x0000000000227805 */ /* 0x000fc6000001ff00 */
[----:B------:R0:W-:Y:S04]  /*2170*/  STL.64 [R1+0x148], R20 ;  /* 0x0001481401007387 */ /* 0x0001e80000100a00 */
[----:B------:R1:W-:Y:S04]  /*2180*/  STL.64 [R1+0x158], R26 ;  /* 0x0001581a01007387 */ /* 0x0003e80000100a00 */
[----:B------:R2:W-:Y:S04]  /*2190*/  STL.64 [R1+0x150], R24 ;  /* 0x0001501801007387 */ /* 0x0005e80000100a00 */
[----:B------:R3:W-:Y:S01]  /*21a0*/  STL.64 [R1+0x140], R28 ;  /* 0x0001401c01007387 */ /* 0x0007e20000100a00 */
[----:B0-----:R-:W-:-:S02]  /*21b0*/  LEA R21, R42, R22, 0x1 ;  /* 0x000000162a157211 */ /* 0x001fc400078e08ff */
[----:B-1----:R-:W-:-:S03]  /*21c0*/  LEA R26, P1, R38, R122, 0x1 ;  /* 0x0000007a261a7211 */ /* 0x002fc600078208ff */
[----:B------:R-:W-:Y:S01]  /*21d0*/  IMAD R20, R42, 0x2, R21 ;  /* 0x000000022a147824 */ /* 0x000fe200078e0215 */
[C---:B--2---:R-:W-:Y:S02]  /*21e0*/  LEA R24, P2, R13.reuse, R122, 0x1 ;  /* 0x0000007a0d187211 */ /* 0x044fe400078408ff */
[-C--:B------:R-:W-:Y:S01]  /*21f0*/  LEA.HI.X.SX32 R27, R38, R0.reuse, 0x1, P1 ;  /* 0x00000000261b7211 */ /* 0x080fe200008f0eff */
[C---:B------:R-:W-:Y:S01]  /*2200*/  IMAD R23, R42.reuse, 0x2, R20 ;  /* 0x000000022a177824 */ /* 0x040fe200078e0214 */
[----:B------:R-:W-:Y:S01]  /*2210*/  LEA.HI.X.SX32 R25, R13, R0, 0x1, P2 ;  /* 0x000000000d197211 */ /* 0x000fe200010f0eff */
[----:B------:R-:W-:Y:S01]  /*2220*/  CS2R R38, SRZ ;  /* 0x0000000000267805 */ /* 0x000fe2000001ff00 */
[C---:B---3--:R-:W-:Y:S01]  /*2230*/  LEA R28, P0, R15.reuse, R122, 0x1 ;  /* 0x0000007a0f1c7211 */ /* 0x048fe200078008ff */
[----:B------:R0:W-:Y:S01]  /*2240*/  STL.64 [R1+0x138], R26 ;  /* 0x0001381a01007387 */ /* 0x0001e20000100a00 */
[----:B------:R-:W-:Y:S02]  /*2250*/  IMAD R13, R42, 0x2, R23 ;  /* 0x000000022a0d7824 */ /* 0x000fe400078e0217 */
[----:B------:R-:W-:Y:S01]  /*2260*/  LEA.HI.X.SX32 R29, R15, R0, 0x1, P0 ;  /* 0x000000000f1d7211 */ /* 0x000fe200000f0eff */
[----:B------:R1:W-:Y:S04]  /*2270*/  STL.64 [R1+0x130], R24 ;  /* 0x0001301801007387 */ /* 0x0003e80000100a00 */
[----:B------:R2:W-:Y:S01]  /*2280*/  STL.64 [R1+0x128], R28 ;  /* 0x0001281c01007387 */ /* 0x0005e20000100a00 */
[----:B0-----:R-:W-:-:S02]  /*2290*/  LEA R26, P1, R14, R122, 0x1 ;  /* 0x0000007a0e1a7211 */ /* 0x001fc400078208ff */
[C---:B-1----:R-:W-:Y:S02]  /*22a0*/  LEA R24, P2, R7.reuse, R122, 0x1 ;  /* 0x0000007a07187211 */ /* 0x042fe400078408ff */
[-C--:B------:R-:W-:Y:S02]  /*22b0*/  LEA.HI.X.SX32 R27, R14, R0.reuse, 0x1, P1 ;  /* 0x000000000e1b7211 */ /* 0x080fe400008f0eff */
[----:B------:R-:W-:Y:S02]  /*22c0*/  LEA.HI.X.SX32 R25, R7, R0, 0x1, P2 ;  /* 0x0000000007197211 */ /* 0x000fe400010f0eff */
[----:B--2---:R-:W-:Y:S01]  /*22d0*/  LEA R28, P0, R16, R122, 0x1 ;  /* 0x0000007a101c7211 */ /* 0x004fe200078008ff */
[----:B------:R0:W-:Y:S01]  /*22e0*/  STL.64 [R1+0x120], R26 ;  /* 0x0001201a01007387 */ /* 0x0001e20000100a00 */
[----:B------:R-:W-:Y:S02]  /*22f0*/  LEA R7, R42, R13, 0x1 ;  /* 0x0000000d2a077211 */ /* 0x000fe400078e08ff */
[----:B------:R-:W-:Y:S01]  /*2300*/  LEA.HI.X.SX32 R29, R16, R0, 0x1, P0 ;  /* 0x00000000101d7211 */ /* 0x000fe200000f0eff */
[----:B------:R1:W-:Y:S02]  /*2310*/  STL.64 [R1+0x118], R24 ;  /* 0x0001181801007387 */ /* 0x0003e40000100a00 */
[----:B------:R-:W-:-:S02]  /*2320*/  IMAD R14, R42, 0x2, R7 ;  /* 0x000000022a0e7824 */ /* 0x000fc400078e0207 */
[----:B------:R2:W-:Y:S01]  /*2330*/  STL.64 [R1+0x110], R28 ;  /* 0x0001101c01007387 */ /* 0x0005e20000100a00 */
[CC--:B0-----:R-:W-:Y:S02]  /*2340*/  LEA R26, P1, R6.reuse, R122.reuse, 0x1 ;  /* 0x0000007a061a7211 */ /* 0x0c1fe400078208ff */
[C---:B-1----:R-:W-:Y:S02]  /*2350*/  LEA R24, P2, R3.reuse, R122, 0x1 ;  /* 0x0000007a03187211 */ /* 0x042fe400078408ff */
[-C--:B------:R-:W-:Y:S01]  /*2360*/  LEA.HI.X.SX32 R27, R6, R0.reuse, 0x1, P1 ;  /* 0x00000000061b7211 */ /* 0x080fe200008f0eff */
[C---:B------:R-:W-:Y:S01]  /*2370*/  IMAD R6, R42.reuse, 0x2, R14 ;  /* 0x000000022a067824 */ /* 0x040fe200078e020e */
[----:B------:R-:W-:Y:S02]  /*2380*/  LEA.HI.X.SX32 R25, R3, R0, 0x1, P2 ;  /* 0x0000000003197211 */ /* 0x000fe400010f0eff */
[----:B--2---:R-:W-:Y:S01]  /*2390*/  LEA R28, P0, R19, R122, 0x1 ;  /* 0x0000007a131c7211 */ /* 0x004fe200078008ff */
[----:B------:R0:W-:Y:S01]  /*23a0*/  STL.64 [R1+0x108], R26 ;  /* 0x0001081a01007387 */ /* 0x0001e20000100a00 */
[----:B------:R-:W-:-:S02]  /*23b0*/  IMAD R3, R42, 0x2, R6 ;  /* 0x000000022a037824 */ /* 0x000fc400078e0206 */
[----:B------:R-:W-:Y:S01]  /*23c0*/  LEA.HI.X.SX32 R29, R19, R0, 0x1, P0 ;  /* 0x00000000131d7211 */ /* 0x000fe200000f0eff */
[----:B------:R1:W-:Y:S02]  /*23d0*/  STL.64 [R1+0x100], R24 ;  /* 0x0001001801007387 */ /* 0x0003e40000100a00 */
[C---:B------:R-:W-:Y:S02]  /*23e0*/  LEA R16, R42.reuse, R3, 0x1 ;  /* 0x000000032a107211 */ /* 0x040fe400078e08ff */
[----:B------:R2:W-:Y:S03]  /*23f0*/  STL.64 [R1+0xf8], R28 ;  /* 0x0000f81c01007387 */ /* 0x0005e60000100a00 */
[----:B------:R-:W-:Y:S01]  /*2400*/  IMAD R15, R42, 0x2, R16 ;  /* 0x000000022a0f7824 */ /* 0x000fe200078e0210 */
[-C--:B0-----:R-:W-:Y:S02]  /*2410*/  LEA R26, P1, R5, R122.reuse, 0x1 ;  /* 0x0000007a051a7211 */ /* 0x081fe400078208ff */
[----:B-1----:R-:W-:-:S02]  /*2420*/  LEA R24, P2, R4, R122, 0x1 ;  /* 0x0000007a04187211 */ /* 0x002fc400078408ff */
[-C--:B------:R-:W-:Y:S02]  /*2430*/  LEA.HI.X.SX32 R27, R5, R0.reuse, 0x1, P1 ;  /* 0x00000000051b7211 */ /* 0x080fe400008f0eff */
[----:B------:R-:W-:Y:S02]  /*2440*/  LEA.HI.X.SX32 R25, R4, R0, 0x1, P2 ;  /* 0x0000000004197211 */ /* 0x000fe400010f0eff */
[C---:B--2---:R-:W-:Y:S01]  /*2450*/  LEA R28, P0, R18.reuse, R122, 0x1 ;  /* 0x0000007a121c7211 */ /* 0x044fe200078008ff */
[----:B------:R0:W-:Y:S03]  /*2460*/  STL.64 [R1+0xf0], R26 ;  /* 0x0000f01a01007387 */ /* 0x0001e60000100a00 */
[----:B------:R-:W-:Y:S01]  /*2470*/  LEA.HI.X.SX32 R29, R18, R0, 0x1, P0 ;  /* 0x00000000121d7211 */ /* 0x000fe200000f0eff */
[----:B------:R1:W-:Y:S04]  /*2480*/  STL.64 [R1+0xe8], R24 ;  /* 0x0000e81801007387 */ /* 0x0003e80000100a00 */
[----:B------:R2:W-:Y:S01]  /*2490*/  STL.64 [R1+0xe0], R28 ;  /* 0x0000e01c01007387 */ /* 0x0005e20000100a00 */
[----:B0-----:R-:W-:-:S02]  /*24a0*/  LEA R26, P1, R17, R122, 0x1 ;  /* 0x0000007a111a7211 */ /* 0x001fc400078208ff */
[C---:B-1----:R-:W-:Y:S02]  /*24b0*/  LEA R24, P2, R2.reuse, R122, 0x1 ;  /* 0x0000007a02187211 */ /* 0x042fe400078408ff */
[-C--:B------:R-:W-:Y:S02]  /*24c0*/  LEA.HI.X.SX32 R27, R17, R0.reuse, 0x1, P1 ;  /* 0x00000000111b7211 */ /* 0x080fe400008f0eff */
[----:B------:R-:W-:Y:S01]  /*24d0*/  LEA.HI.X.SX32 R25, R2, R0, 0x1, P2 ;  /* 0x0000000002197211 */ /* 0x000fe200010f0eff */
[----:B------:R-:W-:Y:S01]  /*24e0*/  IMAD R2, R42, 0x2, R15 ;  /* 0x000000022a027824 */ /* 0x000fe200078e020f */
[CC--:B------:R-:W-:Y:S01]  /*24f0*/  LEA R4, P2, R20.reuse, R122.reuse, 0x1 ;  /* 0x0000007a14047211 */ /* 0x0c0fe200078408ff */
[----:B--2---:R-:W-:Y:S01]  /*2500*/  CS2R R28, SRZ ;  /* 0x00000000001c7805 */ /* 0x004fe2000001ff00 */
[C---:B------:R-:W-:Y:S01]  /*2510*/  LEA R18, P1, R21.reuse, R122, 0x1 ;  /* 0x0000007a15127211 */ /* 0x040fe200078208ff */
[----:B------:R0:W-:Y:S01]  /*2520*/  STL.64 [R1+0xd0], R24 ;  /* 0x0000d01801007387 */ /* 0x0001e20000100a00 */
[-C--:B------:R-:W-:Y:S01]  /*2530*/  LEA.HI.X.SX32 R5, R20, R0.reuse, 0x1, P2 ;  /* 0x0000000014057211 */ /* 0x080fe200010f0eff */
[----:B------:R-:W-:Y:S01]  /*2540*/  IMAD R17, R42, 0x2, R2 ;  /* 0x000000022a117824 */ /* 0x000fe200078e0202 */
[----:B------:R-:W-:Y:S01]  /*2550*/  LEA.HI.X.SX32 R19, R21, R0, 0x1, P1 ;  /* 0x0000000015137211 */ /* 0x000fe200008f0eff */
[----:B------:R1:W-:Y:S04]  /*2560*/  STL.64 [R1+0xd8], R26 ;  /* 0x0000d81a01007387 */ /* 0x0003e80000100a00 */
[----:B------:R2:W-:Y:S01]  /*2570*/  STL.64 [R1+0xb8], R4 ;  /* 0x0000b80401007387 */ /* 0x0005e20000100a00 */
[----:B0-----:R-:W-:-:S04]  /*2580*/  LEA R24, P0, R22, R122, 0x1 ;  /* 0x0000007a16187211 */ /* 0x001fc800078008ff */
[----:B------:R-:W-:Y:S02]  /*2590*/  LEA.HI.X.SX32 R25, R22, R0, 0x1, P0 ;  /* 0x0000000016197211 */ /* 0x000fe400000f0eff */
[C---:B-1----:R-:W-:Y:S02]  /*25a0*/  LEA R26, P0, R23.reuse, R122, 0x1 ;  /* 0x0000007a171a7211 */ /* 0x042fe400078008ff */
[----:B--2---:R-:W-:Y:S01]  /*25b0*/  LEA R5, R42, R17, 0x1 ;  /* 0x000000112a057211 */ /* 0x004fe200078e08ff */
[----:B------:R0:W-:Y:S01]  /*25c0*/  STL.64 [R1+0xc8], R24 ;  /* 0x0000c81801007387 */ /* 0x0001e20000100a00 */
[----:B------:R-:W-:Y:S02]  /*25d0*/  LEA.HI.X.SX32 R27, R23, R0, 0x1, P0 ;  /* 0x00000000171b7211 */ /* 0x000fe400000f0eff */
[----:B------:R-:W-:Y:S01]  /*25e0*/  LEA R22, P0, R14, R122, 0x1 ;  /* 0x0000007a0e167211 */ /* 0x000fe200078008ff */
[----:B------:R1:W-:Y:S01]  /*25f0*/  STL.64 [R1+0xc0], R18 ;  /* 0x0000c01201007387 */ /* 0x0003e20000100a00 */
[----:B------:R-:W-:-:S02]  /*2600*/  IMAD R4, R42, 0x2, R5 ;  /* 0x000000022a047824 */ /* 0x000fc400078e0205 */
[----:B------:R-:W-:Y:S01]  /*2610*/  LEA.HI.X.SX32 R23, R14, R0, 0x1, P0 ;  /* 0x000000000e177211 */ /* 0x000fe200000f0eff */
[----:B------:R-:W-:Y:S01]  /*2620*/  STL.64 [R1+0xb0], R26 ;  /* 0x0000b01a01007387 */ /* 0x000fe20000100a00 */
[-C--:B0-----:R-:W-:Y:S02]  /*2630*/  LEA R24, P1, R13, R122.reuse, 0x1 ;  /* 0x0000007a0d187211 */ /* 0x081fe400078208ff */
[----:B-1----:R-:W-:Y:S02]  /*2640*/  LEA R18, P2, R7, R122, 0x1 ;  /* 0x0000007a07127211 */ /* 0x002fe400078408ff */
[-C--:B------:R-:W-:Y:S01]  /*2650*/  LEA.HI.X.SX32 R25, R13, R0.reuse, 0x1, P1 ;  /* 0x000000000d197211 */ /* 0x080fe200008f0eff */
[----:B------:R-:W-:Y:S01]  /*2660*/  IMAD R13, R42, 0x2, R4 ;  /* 0x000000022a0d7824 */ /* 0x000fe200078e0204 */
[----:B------:R-:W-:Y:S02]  /*2670*/  LEA.HI.X.SX32 R19, R7, R0, 0x1, P2 ;  /* 0x0000000007137211 */ /* 0x000fe400010f0eff */
[----:B------:R-:W-:Y:S01]  /*2680*/  LEA R20, P1, R6, R122, 0x1 ;  /* 0x0000007a06147211 */ /* 0x000fe200078208ff */
[----:B------:R0:W-:Y:S01]  /*2690*/  STL.64 [R1+0xa8], R24 ;  /* 0x0000a81801007387 */ /* 0x0001e20000100a00 */
[----:B------:R-:W-:-:S02]  /*26a0*/  IMAD R7, R42, 0x2, R13 ;  /* 0x000000022a077824 */ /* 0x000fc400078e020d */
[----:B------:R-:W-:Y:S01]  /*26b0*/  LEA.HI.X.SX32 R21, R6, R0, 0x1, P1 ;  /* 0x0000000006157211 */ /* 0x000fe200008f0eff */
[----:B------:R1:W-:Y:S04]  /*26c0*/  STL.64 [R1+0xa0], R18 ;  /* 0x0000a01201007387 */ /* 0x0003e80000100a00 */
[----:B------:R2:W-:Y:S01]  /*26d0*/  STL.64 [R1+0x98], R22 ;  /* 0x0000981601007387 */ /* 0x0005e20000100a00 */
[----:B0-----:R-:W-:-:S03]  /*26e0*/  LEA R24, P0, R16, R122, 0x1 ;  /* 0x0000007a10187211 */ /* 0x001fc600078008ff */
[----:B------:R0:W-:Y:S01]  /*26f0*/  STL.64 [R1+0x90], R20 ;  /* 0x0000901401007387 */ /* 0x0001e20000100a00 */
[C---:B-1----:R-:W-:Y:S02]  /*2700*/  LEA R18, P2, R3.reuse, R122, 0x1 ;  /* 0x0000007a03127211 */ /* 0x042fe400078408ff */
[-C--:B------:R-:W-:Y:S02]  /*2710*/  LEA.HI.X.SX32 R25, R16, R0.reuse, 0x1, P0 ;  /* 0x0000000010197211 */ /* 0x080fe400000f0eff */
[----:B------:R-:W-:Y:S02]  /*2720*/  LEA.HI.X.SX32 R19, R3, R0, 0x1, P2 ;  /* 0x0000000003137211 */ /* 0x000fe400010f0eff */
[-C--:B--2---:R-:W-:Y:S02]  /*2730*/  LEA R22, P1, R15, R122.reuse, 0x1 ;  /* 0x0000007a0f167211 */ /* 0x084fe400078208ff */
[----:B------:R-:W-:Y:S01]  /*2740*/  LEA R3, R42, R7, 0x1 ;  /* 0x000000072a037211 */ /* 0x000fe200078e08ff */
[----:B------:R1:W-:Y:S01]  /*2750*/  STL.64 [R1+0x88], R18 ;  /* 0x0000881201007387 */ /* 0x0003e20000100a00 */
[----:B0-----:R-:W-:-:S02]  /*2760*/  LEA R20, P2, R2, R122, 0x1 ;  /* 0x0000007a02147211 */ /* 0x001fc400078408ff */
[-C--:B------:R-:W-:Y:S01]  /*2770*/  LEA.HI.X.SX32 R23, R15, R0.reuse, 0x1, P1 ;  /* 0x000000000f177211 */ /* 0x080fe200008f0eff */
[----:B------:R0:W-:Y:S01]  /*2780*/  STL.64 [R1+0x80], R24 ;  /* 0x0000801801007387 */ /* 0x0001e20000100a00 */
[----:B------:R-:W-:-:S03]  /*2790*/  LEA.HI.X.SX32 R21, R2, R0, 0x1, P2 ;  /* 0x0000000002157211 */ /* 0x000fc600010f0eff */
[----:B------:R2:W-:Y:S01]  /*27a0*/  STL.64 [R1+0x78], R22 ;  /* 0x0000781601007387 */ /* 0x0005e20000100a00 */
[----:B-1----:R-:W-:-:S03]  /*27b0*/  IMAD R18, R42, 0x2, R3 ;  /* 0x000000022a127824 */ /* 0x002fc600078e0203 */
[----:B------:R1:W-:Y:S01]  /*27c0*/  STL.64 [R1+0x70], R20 ;  /* 0x0000701401007387 */ /* 0x0003e20000100a00 */
[-C--:B0-----:R-:W-:Y:S01]  /*27d0*/  LEA R24, P0, R17, R122.reuse, 0x1 ;  /* 0x0000007a11187211 */ /* 0x081fe200078008ff */
[----:B------:R-:W-:Y:S01]  /*27e0*/  IMAD R14, R42, 0x2, R18 ;  /* 0x000000022a0e7824 */ /* 0x000fe200078e0212 */
[----:B--2---:R-:W-:-:S03]  /*27f0*/  LEA R22, P1, R5, R122, 0x1 ;  /* 0x0000007a05167211 */ /* 0x004fc600078208ff */
[----:B------:R-:W-:Y:S01]  /*2800*/  IMAD R6, R42, 0x2, R14 ;  /* 0x000000022a067824 */ /* 0x000fe200078e020e */
[-C--:B------:R-:W-:Y:S02]  /*2810*/  LEA.HI.X.SX32 R25, R17, R0.reuse, 0x1, P0 ;  /* 0x0000000011197211 */ /* 0x080fe400000f0eff */
[----:B------:R-:W-:Y:S02]  /*2820*/  LEA.HI.X.SX32 R23, R5, R0, 0x1, P1 ;  /* 0x0000000005177211 */ /* 0x000fe400008f0eff */
[----:B-1----:R-:W-:Y:S01]  /*2830*/  LEA R20, P2, R4, R122, 0x1 ;  /* 0x0000007a04147211 */ /* 0x002fe200078408ff */
[----:B------:R-:W-:Y:S01]  /*2840*/  STL.64 [R1+0x68], R24 ;  /* 0x0000681801007387 */ /* 0x000fe20000100a00 */
[----:B------:R-:W-:Y:S02]  /*2850*/  LEA R5, R42, R6, 0x1 ;  /* 0x000000062a057211 */ /* 0x000fe400078e08ff */
[----:B------:R-:W-:Y:S01]  /*2860*/  LEA.HI.X.SX32 R21, R4, R0, 0x1, P2 ;  /* 0x0000000004157211 */ /* 0x000fe200010f0eff */
[----:B------:R0:W-:Y:S01]  /*2870*/  STL.64 [R1+0x60], R22 ;  /* 0x0000601601007387 */ /* 0x0001e20000100a00 */
[----:B------:R-:W-:Y:S01]  /*2880*/  LEA R16, P2, R3, R122, 0x1 ;  /* 0x0000007a03107211 */ /* 0x000fe200078408ff */
[----:B------:R-:W-:-:S02]  /*2890*/  IMAD R4, R42, 0x2, R5 ;  /* 0x000000022a047824 */ /* 0x000fc400078e0205 */
[----:B------:R1:W-:Y:S01]  /*28a0*/  STL.64 [R1+0x58], R20 ;  /* 0x0000581401007387 */ /* 0x0003e20000100a00 */
[----:B------:R-:W-:Y:S01]  /*28b0*/  LEA.HI.X.SX32 R17, R3, R0, 0x1, P2 ;  /* 0x0000000003117211 */ /* 0x000fe200010f0eff */
[C---:B------:R-:W-:Y:S01]  /*28c0*/  IMAD R2, R42.reuse, 0x2, R4 ;  /* 0x000000022a027824 */ /* 0x040fe200078e0204 */
[-C--:B0-----:R-:W-:Y:S02]  /*28d0*/  LEA R22, P0, R13, R122.reuse, 0x1 ;  /* 0x0000007a0d167211 */ /* 0x081fe400078008ff */
[----:B-1----:R-:W-:Y:S02]  /*28e0*/  LEA R20, P1, R7, R122, 0x1 ;  /* 0x0000007a07147211 */ /* 0x002fe400078208ff */
[-C--:B------:R-:W-:Y:S01]  /*28f0*/  LEA.HI.X.SX32 R23, R13, R0.reuse, 0x1, P0 ;  /* 0x000000000d177211 */ /* 0x080fe200000f0eff */
[----:B------:R-:W-:Y:S01]  /*2900*/  IMAD.MOV.U32 R13, RZ, RZ, RZ ;  /* 0x000000ffff0d7224 */ /* 0x000fe200078e00ff */
[----:B------:R-:W-:Y:S01]  /*2910*/  LEA.HI.X.SX32 R21, R7, R0, 0x1, P1 ;  /* 0x0000000007157211 */ /* 0x000fe200008f0eff */
[----:B------:R-:W-:-:S02]  /*2920*/  IMAD R7, R42, 0x2, R2 ;  /* 0x000000022a077824 */ /* 0x000fc400078e0202 */
[----:B------:R0:W-:Y:S04]  /*2930*/  STL.64 [R1+0x50], R22 ;  /* 0x0000501601007387 */ /* 0x0001e80000100a00 */
[----:B------:R1:W-:Y:S04]  /*2940*/  STL.64 [R1+0x48], R20 ;  /* 0x0000481401007387 */ /* 0x0003e80000100a00 */
[----:B------:R2:W-:Y:S01]  /*2950*/  STL.64 [R1+0x40], R16 ;  /* 0x0000401001007387 */ /* 0x0005e20000100a00 */
[-C--:B0-----:R-:W-:Y:S02]  /*2960*/  LEA R22, P0, R18, R122.reuse, 0x1 ;  /* 0x0000007a12167211 */ /* 0x081fe400078008ff */
[----:B-1----:R-:W-:-:S02]  /*2970*/  LEA R20, P1, R14, R122, 0x1 ;  /* 0x0000007a0e147211 */ /* 0x002fc400078208ff */
[----:B------:R-:W-:Y:S02]  /*2980*/  LEA.HI.X.SX32 R23, R18, R0, 0x1, P0 ;  /* 0x0000000012177211 */ /* 0x000fe400000f0eff */
[----:B--2---:R-:W-:Y:S02]  /*2990*/  LEA R16, P2, R6, R122, 0x1 ;  /* 0x0000007a06107211 */ /* 0x004fe400078408ff */
[-C--:B------:R-:W-:Y:S01]  /*29a0*/  LEA.HI.X.SX32 R21, R14, R0.reuse, 0x1, P1 ;  /* 0x000000000e157211 */ /* 0x080fe200008f0eff */
[----:B------:R-:W-:Y:S01]  /*29b0*/  STL.64 [R1+0x38], R22 ;  /* 0x0000381601007387 */ /* 0x000fe20000100a00 */
[----:B------:R-:W-:Y:S02]  /*29c0*/  LEA.HI.X.SX32 R17, R6, R0, 0x1, P2 ;  /* 0x0000000006117211 */ /* 0x000fe400010f0eff */
[-C--:B------:R-:W-:Y:S01]  /*29d0*/  LEA R18, P0, R5, R122.reuse, 0x1 ;  /* 0x0000007a05127211 */ /* 0x080fe200078008ff */
[----:B------:R-:W-:Y:S01]  /*29e0*/  STL.64 [R1+0x30], R20 ;  /* 0x0000301401007387 */ /* 0x000fe20000100a00 */
[----:B------:R-:W-:-:S02]  /*29f0*/  LEA R14, P2, R2, R122, 0x1 ;  /* 0x0000007a020e7211 */ /* 0x000fc400078408ff */
[-C--:B------:R-:W-:Y:S01]  /*2a00*/  LEA.HI.X.SX32 R19, R5, R0.reuse, 0x1, P0 ;  /* 0x0000000005137211 */ /* 0x080fe200000f0eff */
[----:B------:R0:W-:Y:S01]  /*2a10*/  STL.64 [R1+0x28], R16 ;  /* 0x0000281001007387 */ /* 0x0001e20000100a00 */
[----:B------:R-:W-:Y:S02]  /*2a20*/  LEA R6, R42, R7, 0x1 ;  /* 0x000000072a067211 */ /* 0x000fe400078e08ff */
[----:B------:R-:W-:Y:S01]  /*2a30*/  LEA.HI.X.SX32 R15, R2, R0, 0x1, P2 ;  /* 0x00000000020f7211 */ /* 0x000fe200010f0eff */
[----:B------:R-:W-:Y:S01]  /*2a40*/  STL.64 [R1+0x20], R18 ;  /* 0x0000201201007387 */ /* 0x000fe20000100a00 */
[----:B------:R-:W-:Y:S01]  /*2a50*/  LOP3.LUT R2, R8, 0x20, RZ, 0x3c, !PT ;  /* 0x0000002008027812 */ /* 0x000fe200078e3cff */
[C---:B------:R-:W-:Y:S01]  /*2a60*/  IMAD R3, R42.reuse, 0x2, R6 ;  /* 0x000000022a037824 */ /* 0x040fe200078e0206 */
[----:B------:R-:W-:Y:S01]  /*2a70*/  LOP3.LUT R2, R11, 0x40, RZ, 0x3c, !PT ;  /* 0x000000400b027812 */ /* 0x000fe200078e3cff */
[----:B------:R1:W-:Y:S02]  /*2a80*/  STL.64 [R1+0x10], R14 ;  /* 0x0000100e01007387 */ /* 0x0003e40000100a00 */
[----:B------:R-:W-:Y:S01]  /*2a90*/  IMAD R42, R42, 0x2, R3 ;  /* 0x000000022a2a7824 */ /* 0x000fe200078e0203 */
[----:B------:R-:W-:-:S02]  /*2aa0*/  LEA R124, P2, R3, R122, 0x1 ;  /* 0x0000007a037c7211 */ /* 0x000fc400078408ff */
[C---:B0-----:R-:W-:Y:S02]  /*2ab0*/  LEA R16, P1, R4.reuse, R122, 0x1 ;  /* 0x0000007a04107211 */ /* 0x041fe400078208ff */
[-C--:B------:R-:W-:Y:S02]  /*2ac0*/  LEA.HI.X.SX32 R125, R3, R0.reuse, 0x1, P2 ;  /* 0x00000000037d7211 */ /* 0x080fe400010f0eff */
[----:B------:R-:W-:Y:S02]  /*2ad0*/  LEA.HI.X.SX32 R17, R4, R0, 0x1, P1 ;  /* 0x0000000004117211 */ /* 0x000fe400008f0eff */
[-C--:B------:R-:W-:Y:S02]  /*2ae0*/  LEA R4, P1, R6, R122.reuse, 0x1 ;  /* 0x0000007a06047211 */ /* 0x080fe400078208ff */
[-C--:B-1----:R-:W-:Y:S01]  /*2af0*/  LEA R14, P0, R7, R122.reuse, 0x1 ;  /* 0x0000007a070e7211 */ /* 0x082fe200078008ff */
[----:B------:R0:W-:Y:S01]  /*2b00*/  STL.64 [R1+0x18], R16 ;  /* 0x0000181001007387 */ /* 0x0001e20000100a00 */
[----:B------:R-:W-:-:S02]  /*2b10*/  LEA R122, P3, R42, R122, 0x1 ;  /* 0x0000007a2a7a7211 */ /* 0x000fc400078608ff */
[-C--:B------:R-:W-:Y:S02]  /*2b20*/  LEA.HI.X.SX32 R15, R7, R0.reuse, 0x1, P0 ;  /* 0x00000000070f7211 */ /* 0x080fe400000f0eff */
[-C--:B------:R-:W-:Y:S01]  /*2b30*/  LEA.HI.X.SX32 R5, R6, R0.reuse, 0x1, P1 ;  /* 0x0000000006057211 */ /* 0x080fe200008f0eff */
[----:B------:R-:W-:Y:S01]  /*2b40*/  IMAD.MOV.U32 R6, RZ, RZ, RZ ;  /* 0x000000ffff067224 */ /* 0x000fe200078e00ff */
[----:B------:R-:W-:Y:S01]  /*2b50*/  LEA.HI.X.SX32 R123, R42, R0, 0x1, P3 ;  /* 0x000000002a7b7211 */ /* 0x000fe200018f0eff */
[----:B------:R1:W-:Y:S01]  /*2b60*/  STL.64 [R1+0x8], R14 ;  /* 0x0000080e01007387 */ /* 0x0003e20000100a00 */
[C---:B------:R-:W-:Y:S01]  /*2b70*/  LOP3.LUT R0, R8.reuse, 0x40, RZ, 0x3c, !PT ;  /* 0x0000004008007812 */ /* 0x040fe200078e3cff */
[----:B------:R-:W-:Y:S01]  /*2b80*/  CS2R R42, SRZ ;  /* 0x00000000002a7805 */ /* 0x000fe2000001ff00 */
[----:B------:R-:W-:Y:S01]  /*2b90*/  LOP3.LUT R3, R8, 0x60, RZ, 0x3c, !PT ;  /* 0x0000006008037812 */ /* 0x000fe200078e3cff */
[----:B------:R2:W-:Y:S01]  /*2ba0*/  STL.64 [R1], R4 ;  /* 0x0000000401007387 */ /* 0x0005e20000100a00 */
[C---:B------:R-:W-:Y:S01]  /*2bb0*/  LOP3.LUT P0, RZ, R49.reuse, 0x7, RZ, 0xc0, !PT ;  /* 0x0000000731ff7812 */ /* 0x040fe2000780c0ff */
[----:B0-----:R-:W-:Y:S01]  /*2bc0*/  IMAD.MOV.U32 R16, RZ, RZ, -0x800000 ;  /* 0xff800000ff107424 */ /* 0x001fe200078e00ff */
[----:B------:R-:W-:-:S02]  /*2bd0*/  LOP3.LUT P1, RZ, R49, 0x3, RZ, 0xc0, !PT ;  /* 0x0000000331ff7812 */ /* 0x000fc4000782c0ff */
[----:B------:R-:W-:Y:S02]  /*2be0*/  MOV R17, 0xff800000 ;  /* 0xff80000000117802 */ /* 0x000fe40000000f00 */
[----:B------:R-:W-:Y:S01]  /*2bf0*/  MOV R7, 0xff800000 ;  /* 0xff80000000077802 */ /* 0x000fe20000000f00 */
[----:B-1----:R-:W-:Y:S01]  /*2c00*/  IMAD.MOV.U32 R14, RZ, RZ, RZ ;  /* 0x000000ffff0e7224 */ /* 0x002fe200078e00ff */
[----:B------:R-:W-:Y:S01]  /*2c10*/  LOP3.LUT R15, R47, 0x10, R49, 0x78, !PT ;  /* 0x000000102f0f7812 */ /* 0x000fe200078e7831 */
[----:B--2---:R-:W-:-:S03]  /*2c20*/  IMAD.MOV.U32 R5, RZ, RZ, -0x800000 ;  /* 0xff800000ff057424 */ /* 0x004fc600078e00ff */
[C---:B------:R-:W-:Y:S02]  /*2c30*/  LOP3.LUT R0, R15.reuse, 0x20, RZ, 0x3c, !PT ;  /* 0x000000200f007812 */ /* 0x040fe400078e3cff */
[C---:B------:R-:W-:Y:S02]  /*2c40*/  LOP3.LUT R3, R15.reuse, 0x40, RZ, 0x3c, !PT ;  /* 0x000000400f037812 */ /* 0x040fe400078e3cff */
[----:B------:R-:W-:Y:S02]  /*2c50*/  LOP3.LUT R2, R15, 0x60, RZ, 0x3c, !PT ;  /* 0x000000600f027812 */ /* 0x000fe400078e3cff */
[----:B------:R-:W-:-:S04]  /*2c60*/  LOP3.LUT R0, R12, 0x20, RZ, 0x3c, !PT ;  /* 0x000000200c007812 */ /* 0x000fc800078e3cff */
.L_x_1:
[----:B------:R-:W2:Y:S04]  /*2c70*/  LDL.64 R2, [R1+0x3e8] ;  /* 0x0003e80001027983 */ /* 0x000ea80000100a00 */
[----:B------:R-:W3:Y:S04]  /*2c80*/  LDL.64 R50, [R1+0x3c8] ;  /* 0x0003c80001327983 */ /* 0x000ee80000100a00 */
[----:B------:R-:W4:Y:S04]  /*2c90*/  LDL.64 R20, [R1+0x3c0] ;  /* 0x0003c00001147983 */ /* 0x000f280000100a00 */
[----:B------:R-:W5:Y:S04]  /*2ca0*/  LDL.64 R24, [R1+0x398] ;  /* 0x0003980001187983 */ /* 0x000f680000100a00 */
        /* <DEDUP_REMOVED lines=34> */
[----:B------:R-:W5:Y:S01]  /*2ed0*/  LDL.64 R120, [R1+0xe8] ;  /* 0x0000e80001787983 */ /* 0x000f620000100a00 */
[----:B--2---:R-:W-:-:S04]  /*2ee0*/  IMAD.WIDE R2, R13, 0x2, R2 ;  /* 0x000000020d027825 */ /* 0x004fc800078e0202 */
[C---:B---3--:R-:W-:Y:S01]  /*2ef0*/  IMAD.WIDE R62, R13.reuse, 0x2, R50 ;  /* 0x000000020d3e7825 */ /* 0x048fe200078e0232 */
[----:B------:R0:W2:Y:S04]  /*2f00*/  LDG.E.U16 R0, [R2.64] ;  /* 0x0000000402007981 */ /* 0x0000a8000c1e1500 */
[----:B------:R-:W3:Y:S01]  /*2f10*/  LDL.64 R50, [R1+0x360] ;  /* 0x0003600001327983 */ /* 0x000ee20000100a00 */
[----:B----4-:R-:W-:-:S03]  /*2f20*/  IMAD.WIDE R20, R13, 0x2, R20 ;  /* 0x000000020d147825 */ /* 0x010fc600078e0214 */
[----:B------:R1:W4:Y:S01]  /*2f30*/  LDG.E.U16 R62, [R62.64] ;  /* 0x000000043e3e7981 */ /* 0x000322000c1e1500 */
[----:B-----5:R-:W-:-:S04]  /*2f40*/  IMAD.WIDE R24, R13, 0x2, R24 ;  /* 0x000000020d187825 */ /* 0x020fc800078e0218 */
[C---:B0-----:R-:W-:Y:S02]  /*2f50*/  IMAD.WIDE R2, R13.reuse, 0x2, R44 ;  /* 0x000000020d027825 */ /* 0x041fe400078e022c */
[----:B------:R0:W2:Y:S02]  /*2f60*/  LDG.E.U16 R44, [R24.64] ;  /* 0x00000004182c7981 */ /* 0x0000a4000c1e1500 */
[----:B------:R-:W-:-:S04]  /*2f70*/  IMAD.WIDE R26, R13, 0x2, R26 ;  /* 0x000000020d1a7825 */ /* 0x000fc800078e021a */
[----:B------:R-:W-:-:S04]  /*2f80*/  IMAD.WIDE R48, R13, 0x2, R48 ;  /* 0x000000020d307825 */ /* 0x000fc800078e0230 */
[C---:B------:R-:W-:Y:S02]  /*2f90*/  IMAD.WIDE R54, R13.reuse, 0x2, R52 ;  /* 0x000000020d367825 */ /* 0x040fe400078e0234 */
[----:B------:R1:W2:Y:S02]  /*2fa0*/  LDG.E.U16 R53, [R20.64] ;  /* 0x0000000414357981 */ /* 0x0002a4000c1e1500 */
[C---:B0-----:R-:W-:Y:S02]  /*2fb0*/  IMAD.WIDE R24, R13.reuse, 0x2, R58 ;  /* 0x000000020d187825 */ /* 0x041fe400078e023a */
[----:B------:R0:W2:Y:S04]  /*2fc0*/  LDG.E.U16 R52, [R26.64] ;  /* 0x000000041a347981 */ /* 0x0000a8000c1e1500 */
[----:B------:R0:W2:Y:S04]  /*2fd0*/  LDG.E.U16 R59, [R24.64] ;  /* 0x00000004183b7981 */ /* 0x0000a8000c1e1500 */
[----:B-1----:R1:W2:Y:S01]  /*2fe0*/  LDG.E.U16 R21, [R2.64] ;  /* 0x0000000402157981 */ /* 0x0022a2000c1e1500 */
[----:B0-----:R-:W-:-:S03]  /*2ff0*/  IMAD.WIDE R26, R13, 0x2, R70 ;  /* 0x000000020d1a7825 */ /* 0x001fc600078e0246 */
[----:B------:R-:W2:Y:S01]  /*3000*/  LDL.64 R70, [R1+0x300] ;  /* 0x0003000001467983 */ /* 0x000ea20000100a00 */
[----:B------:R-:W-:-:S03]  /*3010*/  IMAD.WIDE R24, R13, 0x2, R78 ;  /* 0x000000020d187825 */ /* 0x000fc600078e024e */
[----:B------:R-:W4:Y:S01]  /*3020*/  LDL.64 R78, [R1+0x2e8] ;  /* 0x0002e800014e7983 */ /* 0x000f220000100a00 */
[----:B-1----:R-:W-:-:S03]  /*3030*/  IMAD.WIDE R2, R13, 0x2, R60 ;  /* 0x000000020d027825 */ /* 0x002fc600078e023c */
[----:B------:R0:W4:Y:S01]  /*3040*/  LDG.E.U16 R61, [R48.64] ;  /* 0x00000004303d7981 */ /* 0x000122000c1e1500 */
[----:B------:R-:W-:-:S03]  /*3050*/  IMAD.WIDE R18, R13, 0x2, R18 ;  /* 0x000000020d127825 */ /* 0x000fc600078e0212 */
[----:B------:R3:W4:Y:S04]  /*3060*/  LDG.E.U16 R60, [R2.64] ;  /* 0x00000004023c7981 */ /* 0x000728000c1e1500 */
[----:B------:R1:W4:Y:S01]  /*3070*/  LDG.E.U16 R45, [R18.64] ;  /* 0x00000004122d7981 */ /* 0x000322000c1e1500 */
[----:B0-----:R-:W-:-:S03]  /*3080*/  IMAD.WIDE R48, R13, 0x2, R68 ;  /* 0x000000020d307825 */ /* 0x001fc600078e0244 */
[----:B------:R-:W2:Y:S01]  /*3090*/  LDL.64 R68, [R1+0x330] ;  /* 0x0003300001447983 */ /* 0x000ea20000100a00 */
[----:B------:R-:W-:-:S03]  /*30a0*/  IMAD.WIDE R56, R13, 0x2, R56 ;  /* 0x000000020d387825 */ /* 0x000fc600078e0238 */
[----:B------:R0:W2:Y:S01]  /*30b0*/  LDG.E.U16 R27, [R26.64] ;  /* 0x000000041a1b7981 */ /* 0x0000a2000c1e1500 */
[----:B-1----:R-:W-:-:S03]  /*30c0*/  IMAD.WIDE R18, R13, 0x2, R72 ;  /* 0x000000020d127825 */ /* 0x002fc600078e0248 */
[----:B------:R-:W2:Y:S04]  /*30d0*/  LDL.64 R72, [R1+0x308] ;  /* 0x0003080001487983 */ /* 0x000ea80000100a00 */
[----:B------:R1:W2:Y:S01]  /*30e0*/  LDG.E.U16 R20, [R18.64] ;  /* 0x0000000412147981 */ /* 0x0002a2000c1e1500 */
[----:B------:R-:W-:-:S03]  /*30f0*/  IMAD.WIDE R64, R13, 0x2, R64 ;  /* 0x000000020d407825 */ /* 0x000fc600078e0240 */
[----:B------:R2:W2:Y:S01]  /*3100*/  LDG.E.U16 R54, [R54.64] ;  /* 0x0000000436367981 */ /* 0x0004a2000c1e1500 */
[----:B------:R-:W-:-:S03]  /*3110*/  IMAD.WIDE R46, R13, 0x2, R46 ;  /* 0x000000020d2e7825 */ /* 0x000fc600078e022e */
[----:B0-----:R0:W2:Y:S01]  /*3120*/  LDG.E.U16 R26, [R64.64] ;  /* 0x00000004401a7981 */ /* 0x0010a2000c1e1500 */
[----:B-1----:R-:W-:-:S03]  /*3130*/  IMAD.WIDE R18, R13, 0x2, R66 ;  /* 0x000000020d127825 */ /* 0x002fc600078e0242 */
[----:B------:R-:W2:Y:S04]  /*3140*/  LDL.64 R66, [R1+0x320] ;  /* 0x0003200001427983 */ /* 0x000ea80000100a00 */
[----:B------:R1:W2:Y:S01]  /*3150*/  LDG.E.U16 R19, [R18.64] ;  /* 0x0000000412137981 */ /* 0x0002a2000c1e1500 */
[----:B0-----:R-:W-:-:S03]  /*3160*/  IMAD.WIDE R64, R13, 0x2, R90 ;  /* 0x000000020d407825 */ /* 0x001fc600078e025a */
[----:B------:R-:W2:Y:S04]  /*3170*/  LDL.64 R90, [R1+0x2b0] ;  /* 0x0002b000015a7983 */ /* 0x000ea80000100a00 */
[----:B------:R0:W2:Y:S04]  /*3180*/  LDG.E.U16 R46, [R46.64] ;  /* 0x000000042e2e7981 */ /* 0x0000a8000c1e1500 */
[----:B-1----:R1:W2:Y:S02]  /*3190*/  LDG.E.U16 R18, [R56.64] ;  /* 0x0000000438127981 */ /* 0x0022a4000c1e1500 */
[----:B-1----:R-:W-:-:S02]  /*31a0*/  IMAD.WIDE R56, R13, 0x2, R76 ;  /* 0x000000020d387825 */ /* 0x002fc400078e024c */
[----:B------:R-:W2:Y:S02]  /*31b0*/  LDL.64 R76, [R1+0x2c0] ;  /* 0x0002c000014c7983 */ /* 0x000ea40000100a00 */
[C---:B------:R-:W-:Y:S02]  /*31c0*/  IMAD.WIDE R22, R13.reuse, 0x2, R22 ;  /* 0x000000020d167825 */ /* 0x040fe400078e0216 */
[----:B------:R1:W2:Y:S04]  /*31d0*/  LDG.E.U16 R57, [R56.64] ;  /* 0x0000000438397981 */ /* 0x0002a8000c1e1500 */
[----:B------:R0:W2:Y:S01]  /*31e0*/  LDG.E.U16 R22, [R22.64] ;  /* 0x0000000416167981 */ /* 0x0000a2000c1e1500 */
[----:B---3--:R-:W-:-:S03]  /*31f0*/  IMAD.WIDE R2, R13, 0x2, R50 ;  /* 0x000000020d027825 */ /* 0x008fc600078e0232 */
[----:B------:R3:W5:Y:S04]  /*3200*/  LDG.E.U16 R51, [R48.64] ;  /* 0x0000000430337981 */ /* 0x000768000c1e1500 */
[----:B------:R0:W5:Y:S01]  /*3210*/  LDG.E.U16 R50, [R2.64] ;  /* 0x0000000402327981 */ /* 0x000162000c1e1500 */
[----:B---3--:R-:W-:-:S03]  /*3220*/  IMAD.WIDE R48, R13, 0x2, R84 ;  /* 0x000000020d307825 */ /* 0x008fc600078e0254 */
[----:B------:R-:W3:Y:S01]  /*3230*/  LDL.64 R84, [R1+0x2c8] ;  /* 0x0002c80001547983 */ /* 0x000ee20000100a00 */
[----:B0-----:R-:W-:-:S03]  /*3240*/  IMAD.WIDE R2, R13, 0x2, R74 ;  /* 0x000000020d027825 */ /* 0x001fc600078e024a */
[----:B------:R-:W5:Y:S04]  /*3250*/  LDL.64 R74, [R1+0x2d8] ;  /* 0x0002d800014a7983 */ /* 0x000f680000100a00 */
[----:B------:R0:W5:Y:S04]  /*3260*/  LDG.E.U16 R58, [R48.64] ;  /* 0x00000004303a7981 */ /* 0x000168000c1e1500 */
[----:B0-----:R0:W5:Y:S01]  /*3270*/  LDG.E.U16 R49, [R24.64] ;  /* 0x0000000418317981 */ /* 0x001162000c1e1500 */
[----:B--2---:R-:W-:-:S03]  /*3280*/  IMAD.WIDE R70, R13, 0x2, R70 ;  /* 0x000000020d467825 */ /* 0x004fc600078e0246 */
[----:B0-----:R0:W2:Y:S04]  /*3290*/  LDG.E.U16 R25, [R2.64] ;  /* 0x0000000402197981 */ /* 0x0010a8000c1e1500 */
[----:B------:R4:W2:Y:S04]  /*32a0*/  LDG.E.U16 R24, [R64.64] ;  /* 0x0000000440187981 */ /* 0x0008a8000c1e1500 */
[----:B------:R1:W2:Y:S01]  /*32b0*/  LDG.E.U16 R47, [R70.64] ;  /* 0x00000004462f7981 */ /* 0x0002a2000c1e1500 */
[----:B0-----:R-:W-:-:S03]  /*32c0*/  IMAD.WIDE R2, R13, 0x2, R82 ;  /* 0x000000020d027825 */ /* 0x001fc600078e0252 */
[----:B------:R-:W2:Y:S01]  /*32d0*/  LDL.64 R82, [R1+0x2a8] ;  /* 0x0002a80001527983 */ /* 0x000ea20000100a00 */
[----:B----4-:R-:W-:-:S03]  /*32e0*/  IMAD.WIDE R64, R13, 0x2, R78 ;  /* 0x000000020d407825 */ /* 0x010fc600078e024e */
[----:B------:R-:W4:Y:S01]  /*32f0*/  LDL.64 R78, [R1+0x298] ;  /* 0x00029800014e7983 */ /* 0x000f220000100a00 */
[----:B------:R-:W-:-:S03]  /*3300*/  IMAD.WIDE R68, R13, 0x2, R68 ;  /* 0x000000020d447825 */ /* 0x000fc600078e0244 */
[----:B------:R0:W4:Y:S01]  /*3310*/  LDG.E.U16 R3, [R2.64] ;  /* 0x0000000402037981 */ /* 0x000122000c1e1500 */
[----:B-1----:R-:W-:-:S03]  /*3320*/  IMAD.WIDE R70, R13, 0x2, R88 ;  /* 0x000000020d467825 */ /* 0x002fc600078e0258 */
[----:B------:R1:W4:Y:S04]  /*3330*/  LDG.E.U16 R4, [R68.64] ;  /* 0x0000000444047981 */ /* 0x000328000c1e1500 */
[----:B------:R-:W4:Y:S01]  /*3340*/  LDL.64 R88, [R1+0x268] ;  /* 0x0002680001587983 */ /* 0x000f220000100a00 */
[----:B------:R-:W-:-:S03]  /*3350*/  IMAD.WIDE R72, R13, 0x2, R72 ;  /* 0x000000020d487825 */ /* 0x000fc600078e0248 */
[----:B------:R0:W4:Y:S01]  /*3360*/  LDG.E.U16 R55, [R64.64] ;  /* 0x0000000440377981 */ /* 0x000122000c1e1500 */
[----:B-1----:R-:W-:-:S03]  /*3370*/  IMAD.WIDE R68, R13, 0x2, R80 ;  /* 0x000000020d447825 */ /* 0x002fc600078e0250 */
[----:B------:R-:W4:Y:S04]  /*3380*/  LDL.64 R80, [R1+0x2a0] ;  /* 0x0002a00001507983 */ /* 0x000f280000100a00 */
[----:B------:R1:W4:Y:S01]  /*3390*/  LDG.E.U16 R23, [R68.64] ;  /* 0x0000000444177981 */ /* 0x000322000c1e1500 */
[----:B------:R-:W-:-:S03]  /*33a0*/  IMAD.WIDE R66, R13, 0x2, R66 ;  /* 0x000000020d427825 */ /* 0x000fc600078e0242 */
[----:B------:R4:W4:Y:S04]  /*33b0*/  LDG.E.U16 R56, [R72.64] ;  /* 0x0000000448387981 */ /* 0x000928000c1e1500 */
[----:B------:R0:W4:Y:S04]  /*33c0*/  LDG.E.U16 R48, [R66.64] ;  /* 0x0000000442307981 */ /* 0x000128000c1e1500 */
[----:B------:R1:W4:Y:S01]  /*33d0*/  LDG.E.U16 R63, [R70.64] ;  /* 0x00000004463f7981 */ /* 0x000322000c1e1500 */
[----:B0-----:R-:W-:-:S03]  /*33e0*/  IMAD.WIDE R66, R13, 0x2, R94 ;  /* 0x000000020d427825 */ /* 0x001fc600078e025e */
[----:B------:R-:W4:Y:S04]  /*33f0*/  LDL.64 R94, [R1+0x260] ;  /* 0x00026000015e7983 */ /* 0x000f280000100a00 */
[----:B------:R3:W4:Y:S01]  /*3400*/  LDG.E.U16 R2, [R66.64] ;  /* 0x0000000442027981 */ /* 0x000722000c1e1500 */
[----:B------:R-:W-:-:S03]  /*3410*/  IMAD.WIDE R64, R13, 0x2, R86 ;  /* 0x000000020d407825 */ /* 0x000fc600078e0256 */
[----:B------:R-:W4:Y:S01]  /*3420*/  LDL.64 R86, [R1+0x228] ;  /* 0x0002280001567983 */ /* 0x000f220000100a00 */
[----:B-1----:R-:W-:-:S05]  /*3430*/  IMAD.WIDE R68, R13, 0x2, R76 ;  /* 0x000000020d447825 */ /* 0x002fca00078e024c */
[----:B------:R2:W4:Y:S01]  /*3440*/  LDG.E.U16 R77, [R68.64] ;  /* 0x00000004444d7981 */ /* 0x000522000c1e1500 */
[----:B---3--:R-:W-:-:S03]  /*3450*/  IMAD.WIDE R66, R13, 0x2, R84 ;  /* 0x000000020d427825 */ /* 0x008fc600078e0254 */
[----:B------:R-:W3:Y:S01]  /*3460*/  LDL.64 R84, [R1+0x208] ;  /* 0x0002080001547983 */ /* 0x000ee20000100a00 */
[----:B-----5:R-:W-:-:S03]  /*3470*/  IMAD.WIDE R74, R13, 0x2, R74 ;  /* 0x000000020d4a7825 */ /* 0x020fc600078e024a */
[----:B------:R0:W5:Y:S04]  /*3480*/  LDG.E.U16 R76, [R66.64] ;  /* 0x00000004424c7981 */ /* 0x000168000c1e1500 */
[----:B------:R1:W5:Y:S01]  /*3490*/  LDG.E.U16 R74, [R74.64] ;  /* 0x000000044a4a7981 */ /* 0x000362000c1e1500 */
[----:B0-----:R-:W-:-:S03]  /*34a0*/  IMAD.WIDE R66, R13, 0x2, R90 ;  /* 0x000000020d427825 */ /* 0x001fc600078e025a */
[----:B------:R-:W5:Y:S04]  /*34b0*/  LDL.64 R90, [R1+0x220] ;  /* 0x00022000015a7983 */ /* 0x000f680000100a00 */
[----:B-1----:R0:W5:Y:S02]  /*34c0*/  LDG.E.U16 R75, [R64.64] ;  /* 0x00000004404b7981 */ /* 0x002164000c1e1500 */
[C---:B0-----:R-:W-:Y:S02]  /*34d0*/  IMAD.WIDE R64, R13.reuse, 0x2, R92 ;  /* 0x000000020d407825 */ /* 0x041fe400078e025c */
[----:B------:R-:W5:Y:S02]  /*34e0*/  LDL.64 R92, [R1+0x240] ;  /* 0x00024000015c7983 */ /* 0x000f640000100a00 */
[----:B--2---:R-:W-:-:S04]  /*34f0*/  IMAD.WIDE R68, R13, 0x2, R82 ;  /* 0x000000020d447825 */ /* 0x004fc800078e0252 */
[C---:B----4-:R-:W-:Y:S02]  /*3500*/  IMAD.WIDE R72, R13.reuse, 0x2, R78 ;  /* 0x000000020d487825 */ /* 0x050fe400078e024e */
[----:B------:R0:W2:Y:S04]  /*3510*/  LDG.E.U16 R79, [R66.64] ;  /* 0x00000004424f7981 */ /* 0x0000a8000c1e1500 */
[----:B------:R1:W4:Y:S04]  /*3520*/  LDG.E.U16 R78, [R64.64] ;  /* 0x00000004404e7981 */ /* 0x000328000c1e1500 */
[----:B------:R3:W2:Y:S01]  /*3530*/  LDG.E.U16 R82, [R72.64] ;  /* 0x0000000448527981 */ /* 0x0006a2000c1e1500 */
[----:B0-----:R-:W-:-:S03]  /*3540*/  IMAD.WIDE R66, R13, 0x2, R88 ;  /* 0x000000020d427825 */ /* 0x001fc600078e0258 */
[----:B------:R-:W2:Y:S01]  /*3550*/  LDL.64 R88, [R1+0x200] ;  /* 0x0002000001587983 */ /* 0x000ea20000100a00 */
[----:B-1----:R-:W-:-:S03]  /*3560*/  IMAD.WIDE R64, R13, 0x2, R100 ;  /* 0x000000020d407825 */ /* 0x002fc600078e0264 */
[----:B------:R-:W4:Y:S01]  /*3570*/  LDL.64 R100, [R1+0x278] ;  /* 0x0002780001647983 */ /* 0x000f220000100a00 */
[----:B------:R-:W-:-:S03]  /*3580*/  IMAD.WIDE R70, R13, 0x2, R80 ;  /* 0x000000020d467825 */ /* 0x000fc600078e0250 */
[----:B------:R0:W4:Y:S04]  /*3590*/  LDG.E.U16 R80, [R68.64] ;  /* 0x0000000444507981 */ /* 0x000128000c1e1500 */
[----:B------:R1:W4:Y:S04]  /*35a0*/  LDG.E.U16 R83, [R64.64] ;  /* 0x0000000440537981 */ /* 0x000328000c1e1500 */
[----:B------:R1:W5:Y:S01]  /*35b0*/  LDG.E.U16 R81, [R70.64] ;  /* 0x0000000446517981 */ /* 0x000362000c1e1500 */
[----:B0-----:R-:W-:-:S03]  /*35c0*/  IMAD.WIDE R68, R13, 0x2, R98 ;  /* 0x000000020d447825 */ /* 0x001fc600078e0262 */
[----:B------:R-:W5:Y:S01]  /*35d0*/  LDL.64 R98, [R1+0x258] ;  /* 0x0002580001627983 */ /* 0x000f620000100a00 */
[----:B-1----:R-:W-:-:S03]  /*35e0*/  IMAD.WIDE R64, R13, 0x2, R96 ;  /* 0x000000020d407825 */ /* 0x002fc600078e0260 */
[----:B------:R-:W5:Y:S01]  /*35f0*/  LDL.64 R96, [R1+0x250] ;  /* 0x0002500001607983 */ /* 0x000f620000100a00 */
[----:B------:R-:W-:-:S05]  /*3600*/  IMAD.WIDE R70, R13, 0x2, R86 ;  /* 0x000000020d467825 */ /* 0x000fca00078e0256 */
[----:B------:R0:W5:Y:S01]  /*3610*/  LDG.E.U16 R86, [R70.64] ;  /* 0x0000000446567981 */ /* 0x000162000c1e1500 */
[----:B---3--:R-:W-:-:S03]  /*3620*/  IMAD.WIDE R72, R13, 0x2, R84 ;  /* 0x000000020d487825 */ /* 0x008fc600078e0254 */
[----:B------:R1:W3:Y:S04]  /*3630*/  LDG.E.U16 R84, [R66.64] ;  /* 0x0000000442547981 */ /* 0x0002e8000c1e1500 */
[----:B------:R2:W3:Y:S04]  /*3640*/  LDG.E.U16 R87, [R72.64] ;  /* 0x0000000448577981 */ /* 0x0004e8000c1e1500 */
[----:B------:R0:W3:Y:S01]  /*3650*/  LDG.E.U16 R85, [R68.64] ;  /* 0x0000000444557981 */ /* 0x0000e2000c1e1500 */
[----:B-1----:R-:W-:-:S03]  /*3660*/  IMAD.WIDE R66, R13, 0x2, R94 ;  /* 0x000000020d427825 */ /* 0x002fc600078e025e */
[----:B------:R-:W3:Y:S01]  /*3670*/  LDL.64 R94, [R1+0x1f8] ;  /* 0x0001f800015e7983 */ /* 0x000ee20000100a00 */
[----:B--2---:R-:W-:-:S03]  /*3680*/  IMAD.WIDE R72, R13, 0x2, R88 ;  /* 0x000000020d487825 */ /* 0x004fc600078e0258 */
[----:B------:R4:W2:Y:S04]  /*3690*/  LDG.E.U16 R88, [R64.64] ;  /* 0x0000000440587981 */ /* 0x0008a8000c1e1500 */
[----:B------:R5:W2:Y:S01]  /*36a0*/  LDG.E.U16 R89, [R66.64] ;  /* 0x0000000442597981 */ /* 0x000aa2000c1e1500 */
[----:B----4-:R-:W-:-:S03]  /*36b0*/  IMAD.WIDE R64, R13, 0x2, R100 ;  /* 0x000000020d407825 */ /* 0x010fc600078e0264 */
[----:B------:R-:W4:Y:S01]  /*36c0*/  LDL.64 R100, [R1+0x210] ;  /* 0x0002100001647983 */ /* 0x000f220000100a00 */
[----:B-----5:R-:W-:-:S03]  /*36d0*/  IMAD.WIDE R66, R13, 0x2, R98 ;  /* 0x000000020d427825 */ /* 0x020fc600078e0262 */
[----:B------:R-:W5:Y:S01]  /*36e0*/  LDL.64 R98, [R1+0x1f0] ;  /* 0x0001f00001627983 */ /* 0x000f620000100a00 */
[----:B0-----:R-:W-:-:S03]  /*36f0*/  IMAD.WIDE R68, R13, 0x2, R92 ;  /* 0x000000020d447825 */ /* 0x001fc600078e025c */
[----:B------:R3:W2:Y:S01]  /*3700*/  LDG.E.U16 R92, [R72.64] ;  /* 0x00000004485c7981 */ /* 0x0006a2000c1e1500 */
[----:B------:R-:W-:-:S03]  /*3710*/  IMAD.WIDE R70, R13, 0x2, R90 ;  /* 0x000000020d467825 */ /* 0x000fc600078e025a */
[----:B------:R0:W2:Y:S04]  /*3720*/  LDG.E.U16 R90, [R68.64] ;  /* 0x00000004445a7981 */ /* 0x0000a8000c1e1500 */
[----:B------:R1:W2:Y:S04]  /*3730*/  LDG.E.U16 R91, [R70.64] ;  /* 0x00000004465b7981 */ /* 0x0002a8000c1e1500 */
[----:B------:R1:W2:Y:S01]  /*3740*/  LDG.E.U16 R93, [R64.64] ;  /* 0x00000004405d7981 */ /* 0x0002a2000c1e1500 */
[----:B0-----:R-:W-:-:S03]  /*3750*/  IMAD.WIDE R68, R13, 0x2, R110 ;  /* 0x000000020d447825 */ /* 0x001fc600078e026e */
[----:B------:R-:W2:Y:S01]  /*3760*/  LDL.64 R110, [R1+0xd0] ;  /* 0x0000d000016e7983 */ /* 0x000ea20000100a00 */
[----:B-1----:R-:W-:-:S03]  /*3770*/  IMAD.WIDE R70, R13, 0x2, R108 ;  /* 0x000000020d467825 */ /* 0x002fc600078e026c */
[----:B------:R-:W2:Y:S04]  /*3780*/  LDL.64 R108, [R1+0x108] ;  /* 0x00010800016c7983 */ /* 0x000ea80000100a00 */
[----:B------:R0:W2:Y:S01]  /*3790*/  LDG.E.U16 R70, [R70.64] ;  /* 0x0000000446467981 */ /* 0x0000a2000c1e1500 */
[----:B------:R-:W-:-:S05]  /*37a0*/  IMAD.WIDE R64, R13, 0x2, R106 ;  /* 0x000000020d407825 */ /* 0x000fca00078e026a */
[----:B0-----:R0:W2:Y:S02]  /*37b0*/  LDG.E.U16 R71, [R64.64] ;  /* 0x0000000440477981 */ /* 0x0010a4000c1e1500 */
[----:B0-----:R-:W-:-:S06]  /*37c0*/  IMAD.WIDE R64, R13, 0x2, R102 ;  /* 0x000000020d407825 */ /* 0x001fcc00078e0266 */
[----:B------:R-:W2:Y:S01]  /*37d0*/  LDG.E.U16 R64, [R64.64] ;  /* 0x0000000440407981 */ /* 0x000ea2000c1e1500 */
[----:B---3--:R-:W-:-:S03]  /*37e0*/  IMAD.WIDE R72, R13, 0x2, R94 ;  /* 0x000000020d487825 */ /* 0x008fc600078e025e */
[----:B------:R0:W3:Y:S04]  /*37f0*/  LDG.E.U16 R94, [R66.64] ;  /* 0x00000004425e7981 */ /* 0x0000e8000c1e1500 */
[----:B------:R1:W3:Y:S04]  /*3800*/  LDG.E.U16 R95, [R68.64] ;  /* 0x00000004445f7981 */ /* 0x0002e8000c1e1500 */
[----:B------:R1:W3:Y:S01]  /*3810*/  LDG.E.U16 R72, [R72.64] ;  /* 0x0000000448487981 */ /* 0x0002e2000c1e1500 */
[----:B0-----:R-:W-:-:S04]  /*3820*/  IMAD.WIDE R66, R13, 0x2, R104 ;  /* 0x000000020d427825 */ /* 0x001fc800078e0268 */
[C---:B-1----:R-:W-:Y:S01]  /*3830*/  IMAD.WIDE R68, R13.reuse, 0x2, R96 ;  /* 0x000000020d447825 */ /* 0x042fe200078e0260 */
[----:B------:R4:W3:Y:S04]  /*3840*/  LDG.E.U16 R73, [R66.64] ;  /* 0x0000000442497981 */ /* 0x0008e8000c1e1500 */
[----:B------:R5:W3:Y:S01]  /*3850*/  LDG.E.U16 R96, [R68.64] ;  /* 0x0000000444607981 */ /* 0x000ae2000c1e1500 */
[----:B----4-:R-:W-:-:S06]  /*3860*/  IMAD.WIDE R66, R13, 0x2, R100 ;  /* 0x000000020d427825 */ /* 0x010fcc00078e0264 */
[----:B------:R-:W4:Y:S01]  /*3870*/  LDG.E.U16 R66, [R66.64] ;  /* 0x0000000442427981 */ /* 0x000f22000c1e1500 */
[----:B-----5:R-:W-:-:S06]  /*3880*/  IMAD.WIDE R68, R13, 0x2, R98 ;  /* 0x000000020d447825 */ /* 0x020fcc00078e0262 */
[----:B------:R-:W5:Y:S04]  /*3890*/  LDG.E.U16 R68, [R68.64] ;  /* 0x0000000444447981 */ /* 0x000f68000c1e1500 */
[----:B------:R-:W-:Y:S01]  /*38a0*/  BAR.SYNC.DEFER_BLOCKING 0x0 ;  /* 0x0000000000007b1d */ /* 0x000fe20000010000 */
[C---:B------:R-:W-:Y:S02]  /*38b0*/  LOP3.LUT R97, R8.reuse, 0x20, RZ, 0x3c, !PT ;  /* 0x0000002008617812 */ /* 0x040fe400078e3cff */
[----:B------:R-:W-:-:S03]  /*38c0*/  LOP3.LUT R98, R8, 0x40, RZ, 0x3c, !PT ;  /* 0x0000004008627812 */ /* 0x000fc600078e3cff */
[----:B------:R-:W-:Y:S04]  /*38d0*/  STS.U16 [R8], R0 ;  /* 0x0000000008007388 */ /* 0x000fe80000000400 */
[----:B------:R-:W-:Y:S04]  /*38e0*/  STS.U16 [R8+0x800], R62 ;  /* 0x0008003e08007388 */ /* 0x000fe80000000400 */
        /* <DEDUP_REMOVED lines=25> */
[----:B--2---:R-:W-:Y:S04]  /*3a80*/  STS.U16 [R97+0x5a00], R88 ;  /* 0x005a005861007388 */ /* 0x004fe80000000400 */
[----:B------:R-:W-:Y:S04]  /*3a90*/  STS.U16 [R97+0x6200], R89 ;  /* 0x0062005961007388 */ /* 0x000fe80000000400 */
[----:B------:R-:W-:Y:S04]  /*3aa0*/  STS.U16 [R97+0x6a00], R90 ;  /* 0x006a005a61007388 */ /* 0x000fe80000000400 */
[----:B------:R-:W-:Y:S04]  /*3ab0*/  STS.U16 [R97+0x7200], R91 ;  /* 0x0072005b61007388 */ /* 0x000fe80000000400 */
[----:B------:R0:W-:Y:S04]  /*3ac0*/  STS.U16 [R97+0x7a00], R92 ;  /* 0x007a005c61007388 */ /* 0x0001e80000000400 */
[----:B------:R-:W-:Y:S04]  /*3ad0*/  STS.U16 [R98+0x400], R46 ;  /* 0x0004002e62007388 */ /* 0x000fe80000000400 */
[----:B------:R-:W-:Y:S04]  /*3ae0*/  STS.U16 [R98+0xc00], R45 ;  /* 0x000c002d62007388 */ /* 0x000fe80000000400 */
[----:B------:R-:W-:Y:S04]  /*3af0*/  STS.U16 [R98+0x1400], R44 ;  /* 0x0014002c62007388 */ /* 0x000fe80000000400 */
[----:B------:R-:W-:Y:S04]  /*3b00*/  STS.U16 [R98+0x1c00], R27 ;  /* 0x001c001b62007388 */ /* 0x000fe80000000400 */
[----:B------:R-:W-:Y:S04]  /*3b10*/  STS.U16 [R98+0x2400], R26 ;  /* 0x0024001a62007388 */ /* 0x000fe80000000400 */
[----:B------:R-:W-:Y:S04]  /*3b20*/  STS.U16 [R98+0x2c00], R25 ;  /* 0x002c001962007388 */ /* 0x000fe80000000400 */
[----:B------:R-:W-:Y:S04]  /*3b30*/  STS.U16 [R98+0x3400], R24 ;  /* 0x0034001862007388 */ /* 0x000fe80000000400 */
[----:B------:R-:W-:Y:S01]  /*3b40*/  STS.U16 [R98+0x3c00], R23 ;  /* 0x003c001762007388 */ /* 0x000fe20000000400 */
[----:B0-----:R-:W-:-:S03]  /*3b50*/  LOP3.LUT R97, R8, 0x60, RZ, 0x3c, !PT ;  /* 0x0000006008617812 */ /* 0x001fc600078e3cff */
[----:B------:R-:W-:Y:S04]  /*3b60*/  STS.U16 [R98+0x4400], R74 ;  /* 0x0044004a62007388 */ /* 0x000fe80000000400 */
[----:B------:R-:W-:Y:S04]  /*3b70*/  STS.U16 [R98+0x4c00], R78 ;  /* 0x004c004e62007388 */ /* 0x000fe80000000400 */
[----:B------:R-:W-:Y:S04]  /*3b80*/  STS.U16 [R98+0x5400], R82 ;  /* 0x0054005262007388 */ /* 0x000fe80000000400 */
[----:B------:R-:W-:Y:S04]  /*3b90*/  STS.U16 [R98+0x5c00], R93 ;  /* 0x005c005d62007388 */ /* 0x000fe80000000400 */
[----:B---3--:R-:W-:Y:S04]  /*3ba0*/  STS.U16 [R98+0x6400], R94 ;  /* 0x0064005e62007388 */ /* 0x008fe80000000400 */
        /* <DEDUP_REMOVED lines=17> */
[----:B----4-:R-:W-:Y:S04]  /*3cc0*/  STS.U16 [R97+0x7600], R66 ;  /* 0x0076004261007388 */ /* 0x010fe80000000400 */
[----:B-----5:R-:W-:Y:S04]  /*3cd0*/  STS.U16 [R97+0x7e00], R68 ;  /* 0x007e004461007388 */ /* 0x020fe80000000400 */
[----:B------:R-:W-:Y:S01]  /*3ce0*/  BAR.SYNC.DEFER_BLOCKING 0x0 ;  /* 0x0000000000007b1d */ /* 0x000fe20000010000 */
[----:B------:R-:W-:-:S05]  /*3cf0*/  LOP3.LUT R0, R12, 0x20, RZ, 0x3c, !PT ;  /* 0x000000200c007812 */ /* 0x000fca00078e3cff */
[----:B------:R-:W-:Y:S04]  /*3d00*/  LDSM.16.MT88.4 R76, [R12+0x8000] ;  /* 0x008000000c4c783b */ /* 0x000fe80000004200 */
[----:B------:R-:W0:Y:S04]  /*3d10*/  LDSM.16.M88.4 R72, [R11] ;  /* 0x000000000b48783b */ /* 0x000e280000000200 */
[----:B------:R-:W1:Y:S04]  /*3d20*/  LDSM.16.M88.4 R52, [R11+0x4000] ;  /* 0x004000000b34783b */ /* 0x000e680000000200 */
[----:B------:R-:W2:Y:S04]  /*3d30*/  LDSM.16.MT88.4 R64, [R0+0x8000] ;  /* 0x008000000040783b */ /* 0x000ea80000004200 */
[----:B------:R-:W3:Y:S04]  /*3d40*/  LDSM.16.MT88.4 R80, [R12+0x8400] ;  /* 0x008400000c50783b */ /* 0x000ee80000004200 */
[----:B------:R-:W4:Y:S01]  /*3d50*/  LDSM.16.MT88.4 R48, [R0+0x8400] ;  /* 0x008400000030783b */ /* 0x000f220000004200 */
[----:B------:R-:W-:-:S03]  /*3d60*/  LOP3.LUT R84, R11, 0x40, RZ, 0x3c, !PT ;  /* 0x000000400b547812 */ /* 0x000fc600078e3cff */
[----:B------:R-:W-:Y:S04]  /*3d70*/  LDSM.16.MT88.4 R44, [R12+0x8800] ;  /* 0x008800000c2c783b */ /* 0x000fe80000004200 */
[----:B------:R-:W5:Y:S04]  /*3d80*/  LDSM.16.M88.4 R24, [R84] ;  /* 0x000000005418783b */ /* 0x000f680000000200 */
[----:B------:R-:W3:Y:S04]  /*3d90*/  LDSM.16.M88.4 R20, [R84+0x4000] ;  /* 0x004000005414783b */ /* 0x000ee80000000200 */
[----:B------:R-:W3:Y:S01]  /*3da0*/  LDSM.16.MT88.4 R60, [R0+0x8800] ;  /* 0x00880000003c783b */ /* 0x000ee20000004200 */
[C---:B0-----:R-:W-:Y:S08]  /*3db0*/  HMMA.16816.F32.BF16 R56, R76.reuse, R72, RZ ;  /* 0x000000484c38723c */ /* 0x041ff000000418ff */
[----:B-1----:R-:W-:Y:S08]  /*3dc0*/  HMMA.16816.F32.BF16 R76, R76, R52, RZ ;  /* 0x000000344c4c723c */ /* 0x002ff000000418ff */
[C---:B--2---:R-:W-:Y:S08]  /*3dd0*/  HMMA.16816.F32.BF16 R68, R64.reuse, R72, RZ ;  /* 0x000000484044723c */ /* 0x044ff000000418ff */
[----:B------:R-:W-:Y:S08]  /*3de0*/  HMMA.16816.F32.BF16 R64, R64, R52, RZ ;  /* 0x000000344040723c */ /* 0x000ff000000418ff */
[C---:B---3--:R-:W-:Y:S08]  /*3df0*/  HMMA.16816.F32.BF16 R56, R80.reuse, R74, R56 ;  /* 0x0000004a5038723c */ /* 0x048ff00000041838 */
[----:B------:R-:W-:Y:S01]  /*3e00*/  HMMA.16816.F32.BF16 R80, R80, R54, R76 ;  /* 0x000000365050723c */ /* 0x000fe2000004184c */
[----:B------:R-:W0:Y:S07]  /*3e10*/  LDSM.16.MT88.4 R76, [R12+0x8c00] ;  /* 0x008c00000c4c783b */ /* 0x000e2e0000004200 */
[C---:B----4-:R-:W-:Y:S01]  /*3e20*/  HMMA.16816.F32.BF16 R72, R48.reuse, R74, R68 ;  /* 0x0000004a3048723c */ /* 0x050fe20000041844 */
[----:B------:R-:W1:Y:S07]  /*3e30*/  LDSM.16.MT88.4 R68, [R0+0x8c00] ;  /* 0x008c00000044783b */ /* 0x000e6e0000004200 */
[----:B------:R-:W-:Y:S01]  /*3e40*/  HMMA.16816.F32.BF16 R48, R48, R54, R64 ;  /* 0x000000363030723c */ /* 0x000fe20000041840 */
[----:B------:R-:W-:Y:S04]  /*3e50*/  LDSM.16.M88.4 R64, [R11+0x80] ;  /* 0x000080000b40783b */ /* 0x000fe80000000200 */
[----:B------:R-:W-:Y:S03]  /*3e60*/  LDSM.16.M88.4 R52, [R11+0x4080] ;  /* 0x004080000b34783b */ /* 0x000fe60000000200 */
[C---:B-----5:R-:W-:Y:S08]  /*3e70*/  HMMA.16816.F32.BF16 R56, R44.reuse, R24, R56 ;  /* 0x000000182c38723c */ /* 0x060ff00000041838 */
[----:B------:R-:W-:Y:S01]  /*3e80*/  HMMA.16816.F32.BF16 R80, R44, R20, R80 ;  /* 0x000000142c50723c */ /* 0x000fe20000041850 */
[----:B------:R-:W2:Y:S07]  /*3e90*/  LDSM.16.MT88.4 R44, [R12+0x9000] ;  /* 0x009000000c2c783b */ /* 0x000eae0000004200 */
[C---:B------:R-:W-:Y:S08]  /*3ea0*/  HMMA.16816.F32.BF16 R72, R60.reuse, R24, R72 ;  /* 0x000000183c48723c */ /* 0x040ff00000041848 */
[----:B------:R-:W-:Y:S01]  /*3eb0*/  HMMA.16816.F32.BF16 R60, R60, R20, R48 ;  /* 0x000000143c3c723c */ /* 0x000fe20000041830 */
[----:B------:R-:W3:Y:S07]  /*3ec0*/  LDSM.16.MT88.4 R48, [R0+0x9000] ;  /* 0x009000000030783b */ /* 0x000eee0000004200 */
[C---:B0-----:R-:W-:Y:S08]  /*3ed0*/  HMMA.16816.F32.BF16 R56, R76.reuse, R26, R56 ;  /* 0x0000001a4c38723c */ /* 0x041ff00000041838 */
[----:B------:R-:W-:Y:S01]  /*3ee0*/  HMMA.16816.F32.BF16 R80, R76, R22, R80 ;  /* 0x000000164c50723c */ /* 0x000fe20000041850 */
[----:B------:R-:W-:Y:S07]  /*3ef0*/  LDSM.16.MT88.4 R76, [R0+0x9800] ;  /* 0x00980000004c783b */ /* 0x000fee0000004200 */
[C---:B-1----:R-:W-:Y:S01]  /*3f00*/  HMMA.16816.F32.BF16 R72, R68.reuse, R26, R72 ;  /* 0x0000001a4448723c */ /* 0x042fe20000041848 */
[----:B------:R-:W0:Y:S07]  /*3f10*/  LDSM.16.MT88.4 R24, [R12+0x9400] ;  /* 0x009400000c18783b */ /* 0x000e2e0000004200 */
[----:B------:R-:W-:Y:S01]  /*3f20*/  HMMA.16816.F32.BF16 R60, R68, R22, R60 ;  /* 0x00000016443c723c */ /* 0x000fe2000004183c */
[----:B------:R-:W1:Y:S04]  /*3f30*/  LDSM.16.MT88.4 R20, [R0+0x9400] ;  /* 0x009400000014783b */ /* 0x000e680000004200 */
[----:B------:R-:W-:Y:S03]  /*3f40*/  LDSM.16.M88.4 R68, [R84+0x80] ;  /* 0x000080005444783b */ /* 0x000fe60000000200 */
[C---:B--2---:R-:W-:Y:S08]  /*3f50*/  HMMA.16816.F32.BF16 R56, R44.reuse, R64, R56 ;  /* 0x000000402c38723c */ /* 0x044ff00000041838 */
[----:B------:R-:W-:Y:S01]  /*3f60*/  HMMA.16816.F32.BF16 R80, R44, R52, R80 ;  /* 0x000000342c50723c */ /* 0x000fe20000041850 */
[----:B------:R-:W2:Y:S07]  /*3f70*/  LDSM.16.MT88.4 R44, [R12+0x9800] ;  /* 0x009800000c2c783b */ /* 0x000eae0000004200 */
[C---:B---3--:R-:W-:Y:S08]  /*3f80*/  HMMA.16816.F32.BF16 R72, R48.reuse, R64, R72 ;  /* 0x000000403048723c */ /* 0x048ff00000041848 */
[----:B------:R-:W-:Y:S01]  /*3f90*/  HMMA.16816.F32.BF16 R60, R48, R52, R60 ;  /* 0x00000034303c723c */ /* 0x000fe2000004183c */
[----:B------:R-:W3:Y:S07]  /*3fa0*/  LDSM.16.M88.4 R48, [R84+0x4080] ;  /* 0x004080005430783b */ /* 0x000eee0000000200 */
[C---:B0-----:R-:W-:Y:S08]  /*3fb0*/  HMMA.16816.F32.BF16 R56, R24.reuse, R66, R56 ;  /* 0x000000421838723c */ /* 0x041ff00000041838 */
[----:B------:R-:W-:Y:S01]  /*3fc0*/  HMMA.16816.F32.BF16 R80, R24, R54, R80 ;  /* 0x000000361850723c */ /* 0x000fe20000041850 */
[----:B------:R-:W0:Y:S07]  /*3fd0*/  LDSM.16.MT88.4 R24, [R12+0x9c00] ;  /* 0x009c00000c18783b */ /* 0x000e2e0000004200 */
[C---:B-1----:R-:W-:Y:S01]  /*3fe0*/  HMMA.16816.F32.BF16 R72, R20.reuse, R66, R72 ;  /* 0x000000421448723c */ /* 0x042fe20000041848 */
[----:B------:R-:W1:Y:S04]  /*3ff0*/  S2R R97, SR_TID.X ;  /* 0x0000000000617919 */ /* 0x000e680000002100 */
[----:B------:R-:W4:Y:S03]  /*4000*/  LDL.64 R66, [R1+0x1c8] ;  /* 0x0001c80001427983 */ /* 0x000f260000100a00 */
[----:B------:R-:W-:Y:S01]  /*4010*/  HMMA.16816.F32.BF16 R60, R20, R54, R60 ;  /* 0x00000036143c723c */ /* 0x000fe2000004183c */
[----:B------:R-:W5:Y:S07]  /*4020*/  LDSM.16.MT88.4 R20, [R0+0x9c00] ;  /* 0x009c00000014783b */ /* 0x000f6e0000004200 */
[C---:B--2---:R-:W-:Y:S01]  /*4030*/  HMMA.16816.F32.BF16 R52, R44.reuse, R68, R56 ;  /* 0x000000442c34723c */ /* 0x044fe20000041838 */
[----:B------:R-:W2:Y:S04]  /*4040*/  LDL.64 R56, [R1+0x1e0] ;  /* 0x0001e00001387983 */ /* 0x000ea80000100a00 */
[----:B------:R-:W2:Y:S03]  /*4050*/  LDL.64 R58, [R1+0x1a0] ;  /* 0x0001a000013a7983 */ /* 0x000ea60000100a00 */
[----:B---3--:R-:W-:Y:S08]  /*4060*/  HMMA.16816.F32.BF16 R44, R44, R48, R80 ;  /* 0x000000302c2c723c */ /* 0x008ff00000041850 */
[C---:B------:R-:W-:Y:S01]  /*4070*/  HMMA.16816.F32.BF16 R72, R76.reuse, R68, R72 ;  /* 0x000000444c48723c */ /* 0x040fe20000041848 */
[C---:B-1----:R-:W-:Y:S01]  /*4080*/  LOP3.LUT R87, R97.reuse, 0xff, RZ, 0xc0, !PT ;  /* 0x000000ff61577812 */ /* 0x042fe200078ec0ff */
[----:B------:R-:W3:Y:S06]  /*4090*/  LDL.64 R68, [R1+0x1d8] ;  /* 0x0001d80001447983 */ /* 0x000eec0000100a00 */
[----:B------:R-:W-:Y:S01]  /*40a0*/  HMMA.16816.F32.BF16 R60, R76, R48, R60 ;  /* 0x000000304c3c723c */ /* 0x000fe2000004183c */
[----:B------:R-:W-:Y:S01]  /*40b0*/  LOP3.LUT R64, R97, 0x1c, RZ, 0xc0, !PT ;  /* 0x0000001c61407812 */ /* 0x000fe200078ec0ff */
[----:B------:R-:W2:Y:S06]  /*40c0*/  LDL.64 R76, [R1+0xd8] ;  /* 0x0000d800014c7983 */ /* 0x000eac0000100a00 */
[C---:B0-----:R-:W-:Y:S08]  /*40d0*/  HMMA.16816.F32.BF16 R52, R24.reuse, R70, R52 ;  /* 0x000000461834723c */ /* 0x041ff00000041834 */
[----:B------:R-:W-:Y:S08]  /*40e0*/  HMMA.16816.F32.BF16 R44, R24, R50, R44 ;  /* 0x00000032182c723c */ /* 0x000ff0000004182c */
[C---:B-----5:R-:W-:Y:S01]  /*40f0*/  HMMA.16816.F32.BF16 R24, R20.reuse, R70, R72 ;  /* 0x000000461418723c */ /* 0x060fe20000041848 */
[----:B------:R-:W5:Y:S04]  /*4100*/  LDL.64 R72, [R1+0x158] ;  /* 0x0001580001487983 */ /* 0x000f680000100a00 */
[----:B------:R-:W2:Y:S03]  /*4110*/  LDL.64 R70, [R1+0x128] ;  /* 0x0001280001467983 */ /* 0x000ea60000100a00 */
[----:B------:R-:W-:Y:S01]  /*4120*/  HMMA.16816.F32.BF16 R20, R20, R50, R60 ;  /* 0x000000321414723c */ /* 0x000fe2000004183c */
[----:B------:R-:W-:Y:S01]  /*4130*/  FMUL R18, R52, c[0x0][0x188] ;  /* 0x0000620034127a20 */ /* 0x000fe20000400000 */
[----:B------:R-:W2:Y:S01]  /*4140*/  LDL.64 R62, [R1+0x1c0] ;  /* 0x0001c000013e7983 */ /* 0x000ea20000100a00 */
[----:B------:R-:W-:-:S02]  /*4150*/  FMUL R3, R53, c[0x0][0x188] ;  /* 0x0000620035037a20 */ /* 0x000fc40000400000 */
[----:B------:R-:W-:Y:S01]  /*4160*/  FMUL R0, R54, c[0x0][0x188] ;  /* 0x0000620036007a20 */ /* 0x000fe20000400000 */
[----:B------:R-:W2:Y:S01]  /*4170*/  LDL.64 R60, [R1+0x1b8] ;  /* 0x0001b800013c7983 */ /* 0x000ea20000100a00 */
[----:B------:R-:W-:Y:S01]  /*4180*/  FMUL R2, R55, c[0x0][0x188] ;  /* 0x0000620037027a20 */ /* 0x000fe20000400000 */
[----:B------:R-:W-:Y:S01]  /*4190*/  FMNMX R18, R18, R3, !PT ;  /* 0x0000000312127209 */ /* 0x000fe20007800000 */
[----:B------:R-:W-:Y:S01]  /*41a0*/  FMUL R3, R46, c[0x0][0x188] ;  /* 0x000062002e037a20 */ /* 0x000fe20000400000 */
[----:B------:R-:W2:Y:S02]  /*41b0*/  LDL.64 R74, [R1+0xf8] ;  /* 0x0000f800014a7983 */ /* 0x000ea40000100a00 */
[----:B------:R-:W-:-:S04]  /*41c0*/  FMNMX R0, R0, R2, !PT ;  /* 0x0000000200007209 */ /* 0x000fc80007800000 */
[----:B------:R-:W-:Y:S02]  /*41d0*/  FMUL R19, R24, c[0x0][0x188] ;  /* 0x0000620018137a20 */ /* 0x000fe40000400000 */
[----:B------:R-:W-:Y:S02]  /*41e0*/  FMUL R48, R25, c[0x0][0x188] ;  /* 0x0000620019307a20 */ /* 0x000fe40000400000 */
[----:B------:R-:W-:Y:S02]  /*41f0*/  FMUL R49, R26, c[0x0][0x188] ;  /* 0x000062001a317a20 */ /* 0x000fe40000400000 */
[----:B------:R-:W-:Y:S01]  /*4200*/  FMUL R50, R27, c[0x0][0x188] ;  /* 0x000062001b327a20 */ /* 0x000fe20000400000 */
[----:B------:R-:W-:Y:S01]  /*4210*/  FMNMX R19, R19, R48, !PT ;  /* 0x0000003013137209 */ /* 0x000fe20007800000 */
        /* <DEDUP_REMOVED lines=10> */
[----:B------:R-:W-:-:S02]  /*42c0*/  FMUL R48, R21, c[0x0][0x188] ;  /* 0x0000620015307a20 */ /* 0x000fc40000400000 */
[----:B------:R-:W-:Y:S01]  /*42d0*/  FMUL R50, R23, c[0x0][0x188] ;  /* 0x0000620017327a20 */ /* 0x000fe20000400000 */
[----:B------:R-:W-:Y:S02]  /*42e0*/  FMNMX R4, R18, R4, !PT ;  /* 0x0000000412047209 */ /* 0x000fe40007800000 */
[----:B------:R-:W-:Y:S02]  /*42f0*/  FMNMX R0, R19, R0, !PT ;  /* 0x0000000013007209 */ /* 0x000fe40007800000 */
[----:B------:R-:W-:Y:S02]  /*4300*/  FMNMX R2, R48, R2, !PT ;  /* 0x0000000230027209 */ /* 0x000fe40007800000 */
[----:B------:R-:W-:Y:S01]  /*4310*/  FMNMX R50, R50, R3, !PT ;  /* 0x0000000332327209 */ /* 0x000fe20007800000 */
[----:B------:R-:W0:Y:S04]  /*4320*/  SHFL.BFLY PT, R48, R4, 0x2, 0x1f ;  /* 0x0c401f0004307f89 */ /* 0x000e2800000e0000 */
[----:B------:R-:W1:Y:S04]  /*4330*/  SHFL.BFLY PT, R19, R0, 0x2, 0x1f ;  /* 0x0c401f0000137f89 */ /* 0x000e6800000e0000 */
[----:B------:R-:W1:Y:S04]  /*4340*/  SHFL.BFLY PT, R3, R2, 0x2, 0x1f ;  /* 0x0c401f0002037f89 */ /* 0x000e6800000e0000 */
[----:B------:R-:W1:Y:S01]  /*4350*/  SHFL.BFLY PT, R18, R50, 0x2, 0x1f ;  /* 0x0c401f0032127f89 */ /* 0x000e6200000e0000 */
[----:B0-----:R-:W-:-:S02]  /*4360*/  FMNMX R48, R4, R48, !PT ;  /* 0x0000003004307209 */ /* 0x001fc40007800000 */
[----:B-1----:R-:W-:Y:S02]  /*4370*/  FMNMX R19, R0, R19, !PT ;  /* 0x0000001300137209 */ /* 0x002fe40007800000 */
[----:B------:R-:W-:Y:S02]  /*4380*/  FMNMX R3, R2, R3, !PT ;  /* 0x0000000302037209 */ /* 0x000fe40007800000 */
[----:B------:R-:W-:Y:S01]  /*4390*/  FMNMX R18, R50, R18, !PT ;  /* 0x0000001232127209 */ /* 0x000fe20007800000 */
[----:B------:R-:W0:Y:S04]  /*43a0*/  SHFL.BFLY PT, R49, R48, 0x1, 0x1f ;  /* 0x0c201f0030317f89 */ /* 0x000e2800000e0000 */
[----:B------:R-:W1:Y:S04]  /*43b0*/  SHFL.BFLY PT, R4, R19, 0x1, 0x1f ;  /* 0x0c201f0013047f89 */ /* 0x000e6800000e0000 */
[----:B------:R-:W1:Y:S04]  /*43c0*/  SHFL.BFLY PT, R2, R3, 0x1, 0x1f ;  /* 0x0c201f0003027f89 */ /* 0x000e6800000e0000 */
[----:B------:R-:W1:Y:S04]  /*43d0*/  SHFL.BFLY PT, R0, R18, 0x1, 0x1f ;  /* 0x0c201f0012007f89 */ /* 0x000e6800000e0000 */
[----:B------:R-:W2:Y:S01]  /*43e0*/  LDL.64 R50, [R1+0x1a8] ;  /* 0x0001a80001327983 */ /* 0x000ea20000100a00 */
[----:B0-----:R-:W-:-:S03]  /*43f0*/  FMNMX R49, R48, R49, !PT ;  /* 0x0000003130317209 */ /* 0x001fc60007800000 */
[----:B------:R-:W-:Y:S01]  /*4400*/  BAR.SYNC.DEFER_BLOCKING 0x0 ;  /* 0x0000000000007b1d */ /* 0x000fe20000010000 */
[----:B-1----:R-:W-:Y:S02]  /*4410*/  FMNMX R4, R19, R4, !PT ;  /* 0x0000000413047209 */ /* 0x002fe40007800000 */
[----:B------:R-:W-:Y:S02]  /*4420*/  FMNMX R2, R3, R2, !PT ;  /* 0x0000000203027209 */ /* 0x000fe40007800000 */
[----:B------:R-:W-:Y:S01]  /*4430*/  FMNMX R0, R18, R0, !PT ;  /* 0x0000000012007209 */ /* 0x000fe20007800000 */
[----:B------:R0:W-:Y:S04]  /*4440*/  @!P1 STS [R9], R49 ;  /* 0x0000003109009388 */ /* 0x0001e80000000800 */
[----:B------:R-:W-:Y:S04]  /*4450*/  @!P1 STS [R9+0x100], R4 ;  /* 0x0001000409009388 */ /* 0x000fe80000000800 */
[----:B------:R-:W-:Y:S04]  /*4460*/  @!P1 STS [R9+0x200], R2 ;  /* 0x0002000209009388 */ /* 0x000fe80000000800 */
[----:B------:R-:W-:Y:S04]  /*4470*/  @!P1 STS [R9+0x300], R0 ;  /* 0x0003000009009388 */ /* 0x000fe80000000800 */
[----:B------:R-:W-:Y:S06]  /*4480*/  BAR.SYNC.DEFER_BLOCKING 0x0 ;  /* 0x0000000000007b1d */ /* 0x000fec0000010000 */
[----:B0-----:R-:W2:Y:S04]  /*4490*/  LDL.64 R48, [R1+0x1b0] ;  /* 0x0001b00001307983 */ /* 0x001ea80000100a00 */
[----:B------:R-:W0:Y:S04]  /*44a0*/  LDS R0, [R87.X4] ;  /* 0x0000000057007984 */ /* 0x000e280000004800 */
[----:B0-----:R-:W0:Y:S02]  /*44b0*/  SHFL.BFLY PT, R2, R0, 0x4, 0x1f ;  /* 0x0c801f0000027f89 */ /* 0x001e2400000e0000 */
[----:B0-----:R-:W-:-:S05]  /*44c0*/  FMNMX R2, R0, R2, !PT ;  /* 0x0000000200027209 */ /* 0x001fca0007800000 */
[----:B------:R-:W0:Y:S02]  /*44d0*/  SHFL.BFLY PT, R0, R2, 0x2, 0x1f ;  /* 0x0c401f0002007f89 */ /* 0x000e2400000e0000 */
[----:B0-----:R-:W-:-:S05]  /*44e0*/  FMNMX R0, R2, R0, !PT ;  /* 0x0000000002007209 */ /* 0x001fca0007800000 */
[----:B------:R-:W0:Y:S02]  /*44f0*/  SHFL.BFLY PT, R2, R0, 0x1, 0x1f ;  /* 0x0c201f0000027f89 */ /* 0x000e2400000e0000 */
[----:B0-----:R-:W-:-:S05]  /*4500*/  FMNMX R2, R0, R2, !PT ;  /* 0x0000000200027209 */ /* 0x001fca0007800000 */
[----:B------:R-:W-:Y:S04]  /*4510*/  @!P0 STS [R87.X4], R2 ;  /* 0x0000000257008388 */ /* 0x000fe80000004800 */
[----:B------:R-:W-:Y:S06]  /*4520*/  BAR.SYNC.DEFER_BLOCKING 0x0 ;  /* 0x0000000000007b1d */ /* 0x000fec0000010000 */
[----:B------:R-:W0:Y:S04]  /*4530*/  LDS R0, [R64.X8] ;  /* 0x0000000040007984 */ /* 0x000e280000008800 */
[----:B------:R-:W1:Y:S04]  /*4540*/  LDS R2, [R64.X8+0x100] ;  /* 0x0001000040027984 */ /* 0x000e680000008800 */
[----:B------:R-:W3:Y:S04]  /*4550*/  LDS R3, [R64.X8+0x200] ;  /* 0x0002000040037984 */ /* 0x000ee80000008800 */
[----:B------:R4:W5:Y:S04]  /*4560*/  LDS R4, [R64.X8+0x300] ;  /* 0x0003000040047984 */ /* 0x0009680000008800 */
[----:B----4-:R-:W4:Y:S01]  /*4570*/  LDL.64 R64, [R1+0x1e8] ;  /* 0x0001e80001407983 */ /* 0x010f220000100a00 */
[----:B0-----:R-:W-:-:S02]  /*4580*/  FMNMX R0, R0, R17, !PT ;  /* 0x0000001100007209 */ /* 0x001fc40007800000 */
[----:B-1----:R-:W-:Y:S02]  /*4590*/  FMNMX R2, R2, R5, !PT ;  /* 0x0000000502027209 */ /* 0x002fe40007800000 */
[----:B---3--:R-:W-:Y:S01]  /*45a0*/  FMNMX R3, R3, R7, !PT ;  /* 0x0000000703037209 */ /* 0x008fe20007800000 */
[----:B------:R-:W-:Y:S01]  /*45b0*/  FFMA R106, R52, c[0x0][0x188], -R0 ;  /* 0x00006200346a7a23 */ /* 0x000fe20000000800 */
[----:B-----5:R-:W-:-:S03]  /*45c0*/  FMNMX R4, R4, R16, !PT ;  /* 0x0000001004047209 */ /* 0x020fc60007800000 */
[--C-:B------:R-:W-:Y:S02]  /*45d0*/  FFMA R24, R24, c[0x0][0x188], -R3.reuse ;  /* 0x0000620018187a23 */ /* 0x100fe40000000803 */
[----:B------:R-:W-:Y:S02]  /*45e0*/  FFMA R25, R25, c[0x0][0x188], -R3 ;  /* 0x0000620019197a23 */ /* 0x000fe40000000803 */
[----:B------:R-:W-:Y:S02]  /*45f0*/  FFMA R53, R53, c[0x0][0x188], -R0 ;  /* 0x0000620035357a23 */ /* 0x000fe40000000800 */
[--C-:B------:R-:W-:Y:S02]  /*4600*/  FFMA R54, R54, c[0x0][0x188], -R2.reuse ;  /* 0x0000620036367a23 */ /* 0x100fe40000000802 */
[----:B------:R-:W-:Y:S02]  /*4610*/  FFMA R55, R55, c[0x0][0x188], -R2 ;  /* 0x0000620037377a23 */ /* 0x000fe40000000802 */
[----:B------:R-:W-:-:S02]  /*4620*/  FFMA R26, R26, c[0x0][0x188], -R4 ;  /* 0x000062001a1a7a23 */ /* 0x000fc40000000804 */
[----:B------:R-:W-:Y:S02]  /*4630*/  FFMA R27, R27, c[0x0][0x188], -R4 ;  /* 0x000062001b1b7a23 */ /* 0x000fe40000000804 */
[----:B------:R-:W-:Y:S02]  /*4640*/  FMUL R106, R106, 1.4426950216293334961 ;  /* 0x3fb8aa3b6a6a7820 */ /* 0x000fe40000400000 */
[----:B------:R-:W-:Y:S02]  /*4650*/  FMUL R24, R24, 1.4426950216293334961 ;  /* 0x3fb8aa3b18187820 */ /* 0x000fe40000400000 */
[----:B------:R-:W-:Y:S02]  /*4660*/  FMUL R25, R25, 1.4426950216293334961 ;  /* 0x3fb8aa3b19197820 */ /* 0x000fe40000400000 */
[----:B------:R-:W-:Y:S02]  /*4670*/  FFMA R20, R20, c[0x0][0x188], -R3 ;  /* 0x0000620014147a23 */ /* 0x000fe40000000803 */
[----:B------:R-:W-:-:S02]  /*4680*/  FMUL R53, R53, 1.4426950216293334961 ;  /* 0x3fb8aa3b35357820 */ /* 0x000fc40000400000 */
[----:B------:R-:W-:Y:S02]  /*4690*/  FFMA R44, R44, c[0x0][0x188], -R0 ;  /* 0x000062002c2c7a23 */ /* 0x000fe40000000800 */
[----:B------:R-:W-:Y:S02]  /*46a0*/  FMUL R54, R54, 1.4426950216293334961 ;  /* 0x3fb8aa3b36367820 */ /* 0x000fe40000400000 */
[----:B------:R-:W-:Y:S02]  /*46b0*/  FMUL R55, R55, 1.4426950216293334961 ;  /* 0x3fb8aa3b37377820 */ /* 0x000fe40000400000 */
[----:B------:R-:W-:Y:S02]  /*46c0*/  FFMA R46, R46, c[0x0][0x188], -R2 ;  /* 0x000062002e2e7a23 */ /* 0x000fe40000000802 */
[----:B------:R-:W-:Y:S02]  /*46d0*/  FMUL R26, R26, 1.4426950216293334961 ;  /* 0x3fb8aa3b1a1a7820 */ /* 0x000fe40000400000 */
[----:B------:R-:W-:-:S02]  /*46e0*/  FMUL R27, R27, 1.4426950216293334961 ;  /* 0x3fb8aa3b1b1b7820 */ /* 0x000fc40000400000 */
[----:B------:R-:W-:Y:S01]  /*46f0*/  FFMA R22, R22, c[0x0][0x188], -R4 ;  /* 0x0000620016167a23 */ /* 0x000fe20000000804 */
[----:B------:R-:W-:Y:S01]  /*4700*/  MUFU.EX2 R90, R24 ;  /* 0x00000018005a7308 */ /* 0x000fe20000000800 */
[----:B------:R-:W-:Y:S02]  /*4710*/  FMUL R20, R20, 1.4426950216293334961 ;  /* 0x3fb8aa3b14147820 */ /* 0x000fe40000400000 */
[----:B------:R-:W-:Y:S02]  /*4720*/  FFMA R21, R21, c[0x0][0x188], -R3 ;  /* 0x0000620015157a23 */ /* 0x000fe40000000803 */
[----:B------:R-:W-:Y:S02]  /*4730*/  FMUL R44, R44, 1.4426950216293334961 ;  /* 0x3fb8aa3b2c2c7820 */ /* 0x000fe40000400000 */
[----:B------:R-:W-:Y:S01]  /*4740*/  FFMA R45, R45, c[0x0][0x188], -R0 ;  /* 0x000062002d2d7a23 */ /* 0x000fe20000000800 */
[----:B------:R-:W0:Y:S01]  /*4750*/  MUFU.EX2 R88, R25 ;  /* 0x0000001900587308 */ /* 0x000e220000000800 */
[----:B------:R-:W-:-:S02]  /*4760*/  FFMA R47, R47, c[0x0][0x188], -R2 ;  /* 0x000062002f2f7a23 */ /* 0x000fc40000000802 */
[----:B------:R-:W-:Y:S02]  /*4770*/  FMUL R46, R46, 1.4426950216293334961 ;  /* 0x3fb8aa3b2e2e7820 */ /* 0x000fe40000400000 */
[----:B------:R-:W-:Y:S02]  /*4780*/  FMUL R22, R22, 1.4426950216293334961 ;  /* 0x3fb8aa3b16167820 */ /* 0x000fe40000400000 */
[----:B------:R-:W-:Y:S01]  /*4790*/  FFMA R23, R23, c[0x0][0x188], -R4 ;  /* 0x0000620017177a23 */ /* 0x000fe20000000804 */
[----:B------:R-:W-:Y:S01]  /*47a0*/  MUFU.EX2 R106, R106 ;  /* 0x0000006a006a7308 */ /* 0x000fe20000000800 */
[----:B------:R-:W-:Y:S02]  /*47b0*/  FMUL R21, R21, 1.4426950216293334961 ;  /* 0x3fb8aa3b15157820 */ /* 0x000fe40000400000 */
[----:B------:R-:W-:-:S05]  /*47c0*/  FMUL R45, R45, 1.4426950216293334961 ;  /* 0x3fb8aa3b2d2d7820 */ /* 0x000fca0000400000 */
[----:B------:R1:W3:Y:S01]  /*47d0*/  MUFU.EX2 R104, R53 ;  /* 0x0000003500687308 */ /* 0x0002e20000000800 */
[----:B------:R-:W-:Y:S02]  /*47e0*/  FMUL R47, R47, 1.4426950216293334961 ;  /* 0x3fb8aa3b2f2f7820 */ /* 0x000fe40000400000 */
[----:B------:R-:W-:-:S05]  /*47f0*/  FMUL R23, R23, 1.4426950216293334961 ;  /* 0x3fb8aa3b17177820 */ /* 0x000fca0000400000 */
[----:B------:R-:W-:Y:S01]  /*4800*/  MUFU.EX2 R102, R54 ;  /* 0x0000003600667308 */ /* 0x000fe20000000800 */
[----:B-1----:R-:W5:Y:S07]  /*4810*/  LDL.64 R52, [R1+0x1d0] ;  /* 0x0001d00001347983 */ /* 0x002f6e0000100a00 */
[----:B------:R-:W1:Y:S08]  /*4820*/  MUFU.EX2 R100, R55 ;  /* 0x0000003700647308 */ /* 0x000e700000000800 */
[----:B------:R-:W-:Y:S08]  /*4830*/  MUFU.EX2 R86, R26 ;  /* 0x0000001a00567308 */ /* 0x000ff00000000800 */
[----:B------:R-:W0:Y:S08]  /*4840*/  MUFU.EX2 R85, R27 ;  /* 0x0000001b00557308 */ /* 0x000e300000000800 */
[----:B------:R-:W0:Y:S08]  /*4850*/  MUFU.EX2 R84, R20 ;  /* 0x0000001400547308 */ /* 0x000e300000000800 */
[----:B------:R-:W0:Y:S08]  /*4860*/  MUFU.EX2 R98, R44 ;  /* 0x0000002c00627308 */ /* 0x000e300000000800 */
[----:B------:R-:W0:Y:S08]  /*4870*/  MUFU.EX2 R94, R46 ;  /* 0x0000002e005e7308 */ /* 0x000e300000000800 */
[----:B------:R-:W0:Y:S08]  /*4880*/  MUFU.EX2 R80, R22 ;  /* 0x0000001600507308 */ /* 0x000e300000000800 */
[----:B------:R0:W1:Y:S08]  /*4890*/  MUFU.EX2 R82, R21 ;  /* 0x0000001500527308 */ /* 0x0000700000000800 */
[----:B------:R-:W1:Y:S01]  /*48a0*/  MUFU.EX2 R96, R45 ;  /* 0x0000002d00607308 */ /* 0x000e620000000800 */
[----:B0-----:R-:W-:Y:S01]  /*48b0*/  FADD R21, R90, R88 ;  /* 0x000000585a157221 */ /* 0x001fe20000000000 */
[----:B------:R-:W5:Y:S06]  /*48c0*/  LDL.64 R54, [R1+0x190] ;  /* 0x0001900001367983 */ /* 0x000f6c0000100a00 */
[----:B------:R-:W0:Y:S08]  /*48d0*/  MUFU.EX2 R92, R47 ;  /* 0x0000002f005c7308 */ /* 0x000e300000000800 */
[----:B------:R-:W0:Y:S01]  /*48e0*/  MUFU.EX2 R78, R23 ;  /* 0x00000017004e7308 */ /* 0x000e220000000800 */
[----:B---3--:R-:W-:-:S02]  /*48f0*/  FADD R24, R106, R104 ;  /* 0x000000686a187221 */ /* 0x008fc40000000000 */
[----:B-1----:R-:W-:Y:S02]  /*4900*/  FADD R22, R102, R100 ;  /* 0x0000006466167221 */ /* 0x002fe40000000000 */
[----:B------:R-:W-:Y:S02]  /*4910*/  FADD R20, R86, R85 ;  /* 0x0000005556147221 */ /* 0x000fe40000000000 */
[----:B------:R-:W-:Y:S02]  /*4920*/  FADD R21, R84, R21 ;  /* 0x0000001554157221 */ /* 0x000fe40000000000 */
[----:B------:R-:W-:Y:S02]  /*4930*/  FADD R24, R98, R24 ;  /* 0x0000001862187221 */ /* 0x000fe40000000000 */
[----:B------:R-:W-:Y:S02]  /*4940*/  FADD R22, R94, R22 ;  /* 0x000000165e167221 */ /* 0x000fe40000000000 */
[----:B------:R-:W-:-:S02]  /*4950*/  FADD R20, R80, R20 ;  /* 0x0000001450147221 */ /* 0x000fc40000000000 */
[----:B------:R-:W-:Y:S02]  /*4960*/  FADD R21, R82, R21 ;  /* 0x0000001552157221 */ /* 0x000fe40000000000 */
[----:B------:R-:W-:Y:S02]  /*4970*/  FADD R24, R96, R24 ;  /* 0x0000001860187221 */ /* 0x000fe40000000000 */
[----:B0-----:R-:W-:Y:S02]  /*4980*/  FADD R22, R92, R22 ;  /* 0x000000165c167221 */ /* 0x001fe40000000000 */
[----:B------:R-:W-:Y:S01]  /*4990*/  FADD R20, R78, R20 ;  /* 0x000000144e147221 */ /* 0x000fe20000000000 */
[----:B------:R-:W0:Y:S04]  /*49a0*/  SHFL.BFLY PT, R18, R21, 0x2, 0x1f ;  /* 0x0c401f0015127f89 */ /* 0x000e2800000e0000 */
[----:B------:R-:W1:Y:S04]  /*49b0*/  SHFL.BFLY PT, R25, R24, 0x2, 0x1f ;  /* 0x0c401f0018197f89 */ /* 0x000e6800000e0000 */
[----:B------:R-:W3:Y:S04]  /*49c0*/  SHFL.BFLY PT, R23, R22, 0x2, 0x1f ;  /* 0x0c401f0016177f89 */ /* 0x000ee800000e0000 */
[----:B------:R-:W2:Y:S01]  /*49d0*/  SHFL.BFLY PT, R19, R20, 0x2, 0x1f ;  /* 0x0c401f0014137f89 */ /* 0x000ea200000e0000 */
[----:B0-----:R-:W-:-:S02]  /*49e0*/  FADD R18, R21, R18 ;  /* 0x0000001215127221 */ /* 0x001fc40000000000 */
[----:B-1----:R-:W-:Y:S02]  /*49f0*/  FADD R25, R24, R25 ;  /* 0x0000001918197221 */ /* 0x002fe40000000000 */
[----:B---3--:R-:W-:Y:S02]  /*4a00*/  FADD R23, R22, R23 ;  /* 0x0000001716177221 */ /* 0x008fe40000000000 */
[----:B--2---:R-:W-:Y:S01]  /*4a10*/  FADD R21, R20, R19 ;  /* 0x0000001314157221 */ /* 0x004fe20000000000 */
[----:B------:R-:W0:Y:S04]  /*4a20*/  SHFL.BFLY PT, R24, R25, 0x1, 0x1f ;  /* 0x0c201f0019187f89 */ /* 0x000e2800000e0000 */
[----:B------:R-:W1:Y:S04]  /*4a30*/  SHFL.BFLY PT, R22, R23, 0x1, 0x1f ;  /* 0x0c201f0017167f89 */ /* 0x000e6800000e0000 */
[----:B------:R-:W2:Y:S04]  /*4a40*/  SHFL.BFLY PT, R20, R18, 0x1, 0x1f ;  /* 0x0c201f0012147f89 */ /* 0x000ea800000e0000 */
[----:B------:R-:W3:Y:S01]  /*4a50*/  SHFL.BFLY PT, R19, R21, 0x1, 0x1f ;  /* 0x0c201f0015137f89 */ /* 0x000ee200000e0000 */
[----:B0-----:R-:W-:-:S03]  /*4a60*/  FADD R24, R25, R24 ;  /* 0x0000001819187221 */ /* 0x001fc60000000000 */
[----:B------:R-:W-:Y:S01]  /*4a70*/  BAR.SYNC.DEFER_BLOCKING 0x0 ;  /* 0x0000000000007b1d */ /* 0x000fe20000010000 */
[----:B-1----:R-:W-:Y:S02]  /*4a80*/  FADD R22, R23, R22 ;  /* 0x0000001617167221 */ /* 0x002fe40000000000 */
[----:B--2---:R-:W-:Y:S02]  /*4a90*/  FADD R20, R18, R20 ;  /* 0x0000001412147221 */ /* 0x004fe40000000000 */
[----:B---3--:R-:W-:Y:S01]  /*4aa0*/  FADD R19, R21, R19 ;  /* 0x0000001315137221 */ /* 0x008fe20000000000 */
[----:B------:R-:W-:Y:S04]  /*4ab0*/  @!P1 STS [R9], R24 ;  /* 0x0000001809009388 */ /* 0x000fe80000000800 */
[----:B------:R-:W-:Y:S04]  /*4ac0*/  @!P1 STS [R9+0x100], R22 ;  /* 0x0001001609009388 */ /* 0x000fe80000000800 */
[----:B------:R-:W-:Y:S04]  /*4ad0*/  @!P1 STS [R9+0x200], R20 ;  /* 0x0002001409009388 */ /* 0x000fe80000000800 */
[----:B------:R-:W-:Y:S04]  /*4ae0*/  @!P1 STS [R9+0x300], R19 ;  /* 0x0003001309009388 */ /* 0x000fe80000000800 */
[----:B------:R-:W-:Y:S06]  /*4af0*/  BAR.SYNC.DEFER_BLOCKING 0x0 ;  /* 0x0000000000007b1d */ /* 0x000fec0000010000 */
[----:B------:R-:W0:Y:S04]  /*4b00*/  LDS R18, [R87.X4] ;  /* 0x0000000057127984 */ /* 0x000e280000004800 */
[----:B0-----:R-:W0:Y:S02]  /*4b10*/  SHFL.BFLY PT, R19, R18, 0x4, 0x1f ;  /* 0x0c801f0012137f89 */ /* 0x001e2400000e0000 */
[----:B0-----:R-:W-:-:S05]  /*4b20*/  FADD R19, R18, R19 ;  /* 0x0000001312137221 */ /* 0x001fca0000000000 */
[----:B------:R-:W0:Y:S02]  /*4b30*/  SHFL.BFLY PT, R18, R19, 0x2, 0x1f ;  /* 0x0c401f0013127f89 */ /* 0x000e2400000e0000 */
[----:B0-----:R-:W-:-:S05]  /*4b40*/  FADD R18, R19, R18 ;  /* 0x0000001213127221 */ /* 0x001fca0000000000 */
[----:B------:R-:W0:Y:S01]  /*4b50*/  SHFL.BFLY PT, R20, R18, 0x1, 0x1f ;  /* 0x0c201f0012147f89 */ /* 0x000e2200000e0000 */
[----:B------:R-:W-:-:S03]  /*4b60*/  IMAD.WIDE R44, R14, 0x2, R56 ;  /* 0x000000020e2c7825 */ /* 0x000fc600078e0238 */
[----:B------:R-:W2:Y:S01]  /*4b70*/  LDL.64 R56, [R1+0x188] ;  /* 0x0001880001387983 */ /* 0x000ea20000100a00 */
[----:B------:R-:W-:-:S03]  /*4b80*/  IMAD.WIDE R24, R14, 0x2, R62 ;  /* 0x000000020e187825 */ /* 0x000fc600078e023e */
[----:B------:R-:W3:Y:S01]  /*4b90*/  LDL.64 R62, [R1+0x178] ;  /* 0x00017800013e7983 */ /* 0x000ee20000100a00 */
[----:B0-----:R-:W-:Y:S02]  /*4ba0*/  FADD R20, R18, R20 ;  /* 0x0000001412147221 */ /* 0x001fe40000000000 */
[C---:B----4-:R-:W-:Y:S02]  /*4bb0*/  IMAD.WIDE R18, R14.reuse, 0x2, R64 ;  /* 0x000000020e127825 */ /* 0x050fe400078e0240 */
[----:B------:R-:W4:Y:S04]  /*4bc0*/  LDL.64 R64, [R1+0x198] ;  /* 0x0001980001407983 */ /* 0x000f280000100a00 */
[----:B------:R0:W-:Y:S04]  /*4bd0*/  @!P0 STS [R87.X4], R20 ;  /* 0x0000001457008388 */ /* 0x0001e80000004800 */
[----:B------:R-:W-:Y:S01]  /*4be0*/  BAR.SYNC.DEFER_BLOCKING 0x0 ;  /* 0x0000000000007b1d */ /* 0x000fe20000010000 */
[----:B-----5:R-:W-:-:S04]  /*4bf0*/  IMAD.WIDE R26, R14, 0x2, R52 ;  /* 0x000000020e1a7825 */ /* 0x020fc800078e0234 */
[C---:B0-----:R-:W-:Y:S01]  /*4c00*/  IMAD.WIDE R20, R14.reuse, 0x2, R68 ;  /* 0x000000020e147825 */ /* 0x041fe200078e0244 */
[----:B------:R-:W5:Y:S03]  /*4c10*/  LDL.64 R52, [R1+0x180] ;  /* 0x0001800001347983 */ /* 0x000f660000100a00 */
[C---:B------:R-:W-:Y:S01]  /*4c20*/  IMAD.WIDE R22, R14.reuse, 0x2, R66 ;  /* 0x000000020e167825 */ /* 0x040fe200078e0242 */
[----:B------:R-:W5:Y:S03]  /*4c30*/  LDL.64 R68, [R1+0x148] ;  /* 0x0001480001447983 */ /* 0x000f660000100a00 */
[C---:B------:R-:W-:Y:S01]  /*4c40*/  IMAD.WIDE R46, R14.reuse, 0x2, R58 ;  /* 0x000000020e2e7825 */ /* 0x040fe200078e023a */
[----:B------:R-:W5:Y:S03]  /*4c50*/  LDL.64 R66, [R1+0x138] ;  /* 0x0001380001427983 */ /* 0x000f660000100a00 */
[C---:B------:R-:W-:Y:S01]  /*4c60*/  IMAD.WIDE R48, R14.reuse, 0x2, R48 ;  /* 0x000000020e307825 */ /* 0x040fe200078e0230 */
[----:B------:R-:W5:Y:S04]  /*4c70*/  LDL.64 R58, [R1+0x160] ;  /* 0x00016000013a7983 */ /* 0x000f680000100a00 */
[----:B------:R0:W5:Y:S04]  /*4c80*/  LDG.E.U16 R20, [R20.64] ;  /* 0x0000000414147981 */ /* 0x000168000c1e1500 */
[----:B------:R1:W5:Y:S04]  /*4c90*/  LDG.E.U16 R22, [R22.64] ;  /* 0x0000000416167981 */ /* 0x000368000c1e1500 */
[----:B------:R1:W5:Y:S04]  /*4ca0*/  LDG.E.U16 R18, [R18.64] ;  /* 0x0000000412127981 */ /* 0x000368000c1e1500 */
[----:B0-----:R0:W5:Y:S04]  /*4cb0*/  LDG.E.U16 R21, [R26.64] ;  /* 0x000000041a157981 */ /* 0x001168000c1e1500 */
[----:B-1----:R1:W5:Y:S04]  /*4cc0*/  LDG.E.U16 R23, [R24.64] ;  /* 0x0000000418177981 */ /* 0x002368000c1e1500 */
[----:B------:R4:W5:Y:S01]  /*4cd0*/  LDG.E.U16 R19, [R44.64] ;  /* 0x000000042c137981 */ /* 0x000962000c1e1500 */
[----:B0-----:R-:W-:-:S03]  /*4ce0*/  IMAD.WIDE R26, R14, 0x2, R50 ;  /* 0x000000020e1a7825 */ /* 0x001fc600078e0232 */
[----:B------:R-:W5:Y:S01]  /*4cf0*/  LDL.64 R50, [R1+0x170] ;  /* 0x0001700001327983 */ /* 0x000f620000100a00 */
[----:B-1----:R-:W-:-:S03]  /*4d00*/  IMAD.WIDE R24, R14, 0x2, R60 ;  /* 0x000000020e187825 */ /* 0x002fc600078e023c */
[----:B------:R-:W5:Y:S04]  /*4d10*/  LDL.64 R60, [R1+0x168] ;  /* 0x00016800013c7983 */ /* 0x000f680000100a00 */
[----:B------:R0:W5:Y:S04]  /*4d20*/  LDG.E.U16 R26, [R26.64] ;  /* 0x000000041a1a7981 */ /* 0x000168000c1e1500 */
[----:B------:R1:W5:Y:S04]  /*4d30*/  LDG.E.U16 R24, [R24.64] ;  /* 0x0000000418187981 */ /* 0x000368000c1e1500 */
[----:B0-----:R2:W5:Y:S04]  /*4d40*/  LDG.E.U16 R27, [R46.64] ;  /* 0x000000042e1b7981 */ /* 0x001568000c1e1500 */
[----:B-1----:R3:W5:Y:S01]  /*4d50*/  LDG.E.U16 R25, [R48.64] ;  /* 0x0000000430197981 */ /* 0x002762000c1e1500 */
[----:B--2---:R-:W-:-:S03]  /*4d60*/  IMAD.WIDE R46, R14, 0x2, R56 ;  /* 0x000000020e2e7825 */ /* 0x004fc600078e0238 */
[----:B------:R-:W2:Y:S01]  /*4d70*/  LDL.64 R56, [R1+0x150] ;  /* 0x0001500001387983 */ /* 0x000ea20000100a00 */
[----:B---3--:R-:W-:-:S03]  /*4d80*/  IMAD.WIDE R48, R14, 0x2, R62 ;  /* 0x000000020e307825 */ /* 0x008fc600078e023e */
[----:B------:R-:W3:Y:S01]  /*4d90*/  LDL.64 R62, [R1+0x130] ;  /* 0x00013000013e7983 */ /* 0x000ee20000100a00 */
[----:B------:R-:W-:-:S03]  /*4da0*/  IMAD.WIDE R54, R14, 0x2, R54 ;  /* 0x000000020e367825 */ /* 0x000fc600078e0236 */
[----:B------:R0:W3:Y:S04]  /*4db0*/  LDG.E.U16 R48, [R48.64] ;  /* 0x0000000430307981 */ /* 0x0000e8000c1e1500 */
[----:B------:R1:W3:Y:S01]  /*4dc0*/  LDG.E.U16 R46, [R46.64] ;  /* 0x000000042e2e7981 */ /* 0x0002e2000c1e1500 */
[----:B----4-:R-:W-:-:S03]  /*4dd0*/  IMAD.WIDE R44, R14, 0x2, R64 ;  /* 0x000000020e2c7825 */ /* 0x010fc600078e0240 */
[----:B------:R-:W4:Y:S04]  /*4de0*/  LDL.64 R64, [R1+0x140] ;  /* 0x0001400001407983 */ /* 0x000f280000100a00 */
[----:B------:R0:W4:Y:S01]  /*4df0*/  LDG.E.U16 R44, [R44.64] ;  /* 0x000000042c2c7981 */ /* 0x000122000c1e1500 */
[----:B-----5:R-:W-:-:S03]  /*4e00*/  IMAD.WIDE R52, R14, 0x2, R52 ;  /* 0x000000020e347825 */ /* 0x020fc600078e0234 */
[----:B0-----:R0:W5:Y:S04]  /*4e10*/  LDG.E.U16 R45, [R54.64] ;  /* 0x00000004362d7981 */ /* 0x001168000c1e1500 */
[----:B-1----:R1:W5:Y:S01]  /*4e20*/  LDG.E.U16 R47, [R52.64] ;  /* 0x00000004342f7981 */ /* 0x002362000c1e1500 */
[----:B0-----:R-:W-:-:S03]  /*4e30*/  IMAD.WIDE R54, R14, 0x2, R68 ;  /* 0x000000020e367825 */ /* 0x001fc600078e0244 */
[----:B------:R-:W5:Y:S01]  /*4e40*/  LDL.64 R68, [R1+0x110] ;  /* 0x0001100001447983 */ /* 0x000f620000100a00 */
[----:B-1----:R-:W-:-:S03]  /*4e50*/  IMAD.WIDE R52, R14, 0x2, R72 ;  /* 0x000000020e347825 */ /* 0x002fc600078e0248 */
[----:B------:R0:W5:Y:S04]  /*4e60*/  LDG.E.U16 R54, [R54.64] ;  /* 0x0000000436367981 */ /* 0x000168000c1e1500 */
[----:B------:R1:W5:Y:S01]  /*4e70*/  LDG.E.U16 R52, [R52.64] ;  /* 0x0000000434347981 */ /* 0x000362000c1e1500 */
[----:B------:R-:W-:-:S03]  /*4e80*/  IMAD.WIDE R58, R14, 0x2, R58 ;  /* 0x000000020e3a7825 */ /* 0x000fc600078e023a */
[----:B------:R-:W5:Y:S01]  /*4e90*/  LDL.64 R72, [R1+0xf0] ;  /* 0x0000f00001487983 */ /* 0x000f620000100a00 */
[----:B------:R-:W-:-:S05]  /*4ea0*/  IMAD.WIDE R50, R14, 0x2, R50 ;  /* 0x000000020e327825 */ /* 0x000fca00078e0232 */
[----:B------:R0:W5:Y:S02]  /*4eb0*/  LDG.E.U16 R49, [R50.64] ;  /* 0x0000000432317981 */ /* 0x000164000c1e1500 */
[C---:B0-----:R-:W-:Y:S02]  /*4ec0*/  IMAD.WIDE R50, R14.reuse, 0x2, R60 ;  /* 0x000000020e327825 */ /* 0x041fe400078e023c */
[----:B------:R-:W5:Y:S04]  /*4ed0*/  LDL.64 R60, [R1+0x120] ;  /* 0x00012000013c7983 */ /* 0x000f680000100a00 */
[----:B------:R0:W5:Y:S04]  /*4ee0*/  LDG.E.U16 R50, [R50.64] ;  /* 0x0000000432327981 */ /* 0x000168000c1e1500 */
[----:B0-----:R0:W5:Y:S01]  /*4ef0*/  LDG.E.U16 R51, [R58.64] ;  /* 0x000000043a337981 */ /* 0x001162000c1e1500 */
[----:B--2---:R-:W-:-:S05]  /*4f00*/  IMAD.WIDE R56, R14, 0x2, R56 ;  /* 0x000000020e387825 */ /* 0x004fca00078e0238 */
[----:B-1----:R1:W2:Y:S01]  /*4f10*/  LDG.E.U16 R53, [R56.64] ;  /* 0x0000000438357981 */ /* 0x0022a2000c1e1500 */
[----:B---3--:R-:W-:-:S04]  /*4f20*/  IMAD.WIDE R62, R14, 0x2, R62 ;  /* 0x000000020e3e7825 */ /* 0x008fc800078e023e */
[----:B----4-:R-:W-:-:S05]  /*4f30*/  IMAD.WIDE R64, R14, 0x2, R64 ;  /* 0x000000020e407825 */ /* 0x010fca00078e0240 */
[----:B------:R3:W4:Y:S01]  /*4f40*/  LDG.E.U16 R55, [R64.64] ;  /* 0x0000000440377981 */ /* 0x000722000c1e1500 */
[----:B-1----:R-:W-:-:S03]  /*4f50*/  IMAD.WIDE R56, R14, 0x2, R66 ;  /* 0x000000020e387825 */ /* 0x002fc600078e0242 */
[----:B------:R-:W2:Y:S04]  /*4f60*/  LDL.64 R66, [R1+0x100] ;  /* 0x0001000001427983 */ /* 0x000ea80000100a00 */
[----:B------:R1:W2:Y:S04]  /*4f70*/  LDG.E.U16 R56, [R56.64] ;  /* 0x0000000438387981 */ /* 0x0002a8000c1e1500 */
[----:B---3--:R-:W3:Y:S04]  /*4f80*/  LDL.64 R64, [R1+0x118] ;  /* 0x0001180001407983 */ /* 0x008ee80000100a00 */
[----:B-1----:R1:W2:Y:S02]  /*4f90*/  LDG.E.U16 R57, [R62.64] ;  /* 0x000000043e397981 */ /* 0x0022a4000c1e1500 */
[----:B-1----:R-:W-:-:S02]  /*4fa0*/  IMAD.WIDE R62, R14, 0x2, R108 ;  /* 0x000000020e3e7825 */ /* 0x002fc400078e026c */
[----:B------:R-:W2:Y:S02]  /*4fb0*/  LDL.64 R108, [R1+0xc8] ;  /* 0x0000c800016c7983 */ /* 0x000ea40000100a00 */
[C---:B0-----:R-:W-:Y:S02]  /*4fc0*/  IMAD.WIDE R58, R14.reuse, 0x2, R70 ;  /* 0x000000020e3a7825 */ /* 0x041fe400078e0246 */
[----:B------:R-:W4:Y:S04]  /*4fd0*/  LDL.64 R70, [R1+0xe0] ;  /* 0x0000e00001467983 */ /* 0x000f280000100a00 */
[----:B------:R0:W4:Y:S01]  /*4fe0*/  LDG.E.U16 R58, [R58.64] ;  /* 0x000000043a3a7981 */ /* 0x000122000c1e1500 */
[----:B-----5:R-:W-:-:S03]  /*4ff0*/  IMAD.WIDE R68, R14, 0x2, R68 ;  /* 0x000000020e447825 */ /* 0x020fc600078e0244 */
[----:B------:R1:W5:Y:S01]  /*5000*/  LDG.E.U16 R62, [R62.64] ;  /* 0x000000043e3e7981 */ /* 0x000362000c1e1500 */
[----:B------:R-:W-:-:S06]  /*5010*/  IMAD.WIDE R76, R14, 0x2, R76 ;  /* 0x000000020e4c7825 */ /* 0x000fcc00078e024c */
[----:B------:R0:W5:Y:S01]  /*5020*/  LDG.E.U16 R76, [R76.64] ;  /* 0x000000044c4c7981 */ /* 0x000162000c1e1500 */
[----:B------:R-:W-:-:S05]  /*5030*/  IMAD.WIDE R60, R14, 0x2, R60 ;  /* 0x000000020e3c7825 */ /* 0x000fca00078e023c */
[----:B0-----:R3:W5:Y:S02]  /*5040*/  LDG.E.U16 R59, [R60.64] ;  /* 0x000000043c3b7981 */ /* 0x001764000c1e1500 */
[----:B---3--:R-:W-:-:S06]  /*5050*/  IMAD.WIDE R60, R14, 0x2, R64 ;  /* 0x000000020e3c7825 */ /* 0x008fcc00078e0240 */
[----:B------:R0:W3:Y:S04]  /*5060*/  LDG.E.U16 R60, [R60.64] ;  /* 0x000000043c3c7981 */ /* 0x0000e8000c1e1500 */
[----:B0-----:R0:W3:Y:S01]  /*5070*/  LDG.E.U16 R61, [R68.64] ;  /* 0x00000004443d7981 */ /* 0x0010e2000c1e1500 */
[----:B------:R-:W-:-:S03]  /*5080*/  IMAD.WIDE R64, R14, 0x2, R74 ;  /* 0x000000020e407825 */ /* 0x000fc600078e024a */
[----:B------:R-:W3:Y:S01]  /*5090*/  LDL.64 R74, [R1+0xb0] ;  /* 0x0000b000014a7983 */ /* 0x000ee20000100a00 */
[----:B--2---:R-:W-:-:S03]  /*50a0*/  IMAD.WIDE R66, R14, 0x2, R66 ;  /* 0x000000020e427825 */ /* 0x004fc600078e0242 */
[----:B------:R2:W2:Y:S01]  /*50b0*/  LDG.E.U16 R64, [R64.64] ;  /* 0x0000000440407981 */ /* 0x0004a2000c1e1500 */
[----:B0-----:R-:W-:-:S03]  /*50c0*/  IMAD.WIDE R68, R14, 0x2, R110 ;  /* 0x000000020e447825 */ /* 0x001fc600078e026e */
[----:B-1----:R0:W2:Y:S04]  /*50d0*/  LDG.E.U16 R63, [R66.64] ;  /* 0x00000004423f7981 */ /* 0x0020a8000c1e1500 */
[----:B------:R1:W2:Y:S01]  /*50e0*/  LDG.E.U16 R77, [R68.64] ;  /* 0x00000004444d7981 */ /* 0x0002a2000c1e1500 */
[----:B----4-:R-:W-:-:S03]  /*50f0*/  IMAD.WIDE R70, R14, 0x2, R70 ;  /* 0x000000020e467825 */ /* 0x010fc600078e0246 */
[----:B------:R-:W4:Y:S01]  /*5100*/  LDL.64 R110, [R1+0x80] ;  /* 0x00008000016e7983 */ /* 0x000f220000100a00 */
[----:B-1----:R-:W-:-:S03]  /*5110*/  IMAD.WIDE R68, R14, 0x2, R108 ;  /* 0x000000020e447825 */ /* 0x002fc600078e026c */
[----:B------:R-:W2:Y:S04]  /*5120*/  LDL.64 R108, [R1+0x68] ;  /* 0x00006800016c7983 */ /* 0x000ea80000100a00 */
[----:B------:R1:W2:Y:S04]  /*5130*/  LDG.E.U16 R79, [R68.64] ;  /* 0x00000004444f7981 */ /* 0x0002a8000c1e1500 */
[----:B-1----:R-:W2:Y:S01]  /*5140*/  LDL.64 R68, [R1+0xa8] ;  /* 0x0000a80001447983 */ /* 0x002ea20000100a00 */
[----:B0-----:R-:W-:-:S03]  /*5150*/  IMAD.WIDE R66, R14, 0x2, R120 ;  /* 0x000000020e427825 */ /* 0x001fc600078e0278 */
[----:B------:R-:W4:Y:S04]  /*5160*/  LDL.64 R120, [R1+0x98] ;  /* 0x0000980001787983 */ /* 0x000f280000100a00 */
[----:B------:R0:W4:Y:S04]  /*5170*/  LDG.E.U16 R66, [R66.64] ;  /* 0x0000000442427981 */ /* 0x000128000c1e1500 */
[----:B0-----:R0:W4:Y:S04]  /*5180*/  LDG.E.U16 R67, [R70.64] ;  /* 0x0000000446437981 */ /* 0x001128000c1e1500 */
[----:B0-----:R-:W4:Y:S01]  /*5190*/  LDL.64 R70, [R1+0xc0] ;  /* 0x0000c00001467983 */ /* 0x001f220000100a00 */
[----:B---3--:R-:W-:-:S06]  /*51a0*/  IMAD.WIDE R74, R14, 0x2, R74 ;  /* 0x000000020e4a7825 */ /* 0x008fcc00078e024a */
[----:B------:R0:W3:Y:S01]  /*51b0*/  LDG.E.U16 R74, [R74.64] ;  /* 0x000000044a4a7981 */ /* 0x0000e2000c1e1500 */
[----:B--2---:R-:W-:-:S05]  /*51c0*/  IMAD.WIDE R68, R14, 0x2, R68 ;  /* 0x000000020e447825 */ /* 0x004fca00078e0244 */
[----:B0-----:R0:W2:Y:S04]  /*51d0*/  LDG.E.U16 R75, [R68.64] ;  /* 0x00000004444b7981 */ /* 0x0010a8000c1e1500 */
[----:B0-----:R-:W2:Y:S01]  /*51e0*/  LDL.64 R68, [R1+0x88] ;  /* 0x0000880001447983 */ /* 0x001ea20000100a00 */
[----:B----4-:R-:W-:-:S05]  /*51f0*/  IMAD.WIDE R70, R14, 0x2, R70 ;  /* 0x000000020e467825 */ /* 0x010fca00078e0246 */
[----:B------:R0:W4:Y:S04]  /*5200*/  LDG.E.U16 R81, [R70.64] ;  /* 0x0000000446517981 */ /* 0x000128000c1e1500 */
[----:B0-----:R-:W3:Y:S01]  /*5210*/  LDL.64 R70, [R1+0xa0] ;  /* 0x0000a00001467983 */ /* 0x001ee20000100a00 */
[----:B--2---:R-:W-:-:S05]  /*5220*/  IMAD.WIDE R68, R14, 0x2, R68 ;  /* 0x000000020e447825 */ /* 0x004fca00078e0244 */
[----:B------:R0:W2:Y:S04]  /*5230*/  LDG.E.U16 R91, [R68.64] ;  /* 0x00000004445b7981 */ /* 0x0000a8000c1e1500 */
[----:B0-----:R-:W2:Y:S01]  /*5240*/  LDL.64 R68, [R1+0x48] ;  /* 0x0000480001447983 */ /* 0x001ea20000100a00 */
[----:B------:R-:W-:-:S05]  /*5250*/  IMAD.WIDE R72, R14, 0x2, R72 ;  /* 0x000000020e487825 */ /* 0x000fca00078e0248 */
[----:B------:R0:W4:Y:S01]  /*5260*/  LDG.E.U16 R65, [R72.64] ;  /* 0x0000000448417981 */ /* 0x000122000c1e1500 */
[----:B---3--:R-:W-:-:S03]  /*5270*/  IMAD.WIDE R70, R14, 0x2, R70 ;  /* 0x000000020e467825 */ /* 0x008fc600078e0246 */
[----:B0-----:R-:W3:Y:S04]  /*5280*/  LDL.64 R72, [R1+0xb8] ;  /* 0x0000b80001487983 */ /* 0x001ee80000100a00 */
[----:B------:R0:W4:Y:S02]  /*5290*/  LDG.E.U16 R87, [R70.64] ;  /* 0x0000000446577981 */ /* 0x000124000c1e1500 */
[C---:B0-----:R-:W-:Y:S02]  /*52a0*/  IMAD.WIDE R70, R14.reuse, 0x2, R110 ;  /* 0x000000020e467825 */ /* 0x041fe400078e026e */
[----:B------:R-:W4:Y:S04]  /*52b0*/  LDL.64 R110, [R1+0x20] ;  /* 0x00002000016e7983 */ /* 0x000f280000100a00 */
[----:B------:R0:W4:Y:S04]  /*52c0*/  LDG.E.U16 R93, [R70.64] ;  /* 0x00000004465d7981 */ /* 0x000128000c1e1500 */
[----:B0-----:R-:W4:Y:S01]  /*52d0*/  LDL.64 R70, [R1+0x28] ;  /* 0x0000280001467983 */ /* 0x001f220000100a00 */
[----:B--2---:R-:W-:-:S05]  /*52e0*/  IMAD.WIDE R68, R14, 0x2, R68 ;  /* 0x000000020e447825 */ /* 0x004fca00078e0244 */
[----:B------:R0:W2:Y:S04]  /*52f0*/  LDG.E.U16 R97, [R68.64] ;  /* 0x0000000444617981 */ /* 0x0000a8000c1e1500 */
[----:B0-----:R-:W2:Y:S01]  /*5300*/  LDL.64 R68, [R1+0x78] ;  /* 0x0000780001447983 */ /* 0x001ea20000100a00 */
[----:B---3--:R-:W-:-:S05]  /*5310*/  IMAD.WIDE R72, R14, 0x2, R72 ;  /* 0x000000020e487825 */ /* 0x008fca00078e0248 */
[----:B------:R0:W3:Y:S02]  /*5320*/  LDG.E.U16 R83, [R72.64] ;  /* 0x0000000448537981 */ /* 0x0000e4000c1e1500 */
[C---:B0-----:R-:W-:Y:S02]  /*5330*/  IMAD.WIDE R72, R14.reuse, 0x2, R120 ;  /* 0x000000020e487825 */ /* 0x041fe400078e0278 */
[----:B------:R-:W3:Y:S04]  /*5340*/  LDL.64 R120, [R1+0x58] ;  /* 0x0000580001787983 */ /* 0x000ee80000100a00 */
[----:B------:R0:W3:Y:S02]  /*5350*/  LDG.E.U16 R89, [R72.64] ;  /* 0x0000000448597981 */ /* 0x0000e4000c1e1500 */
[----:B0-----:R-:W-:-:S02]  /*5360*/  IMAD.WIDE R72, R14, 0x2, R108 ;  /* 0x000000020e487825 */ /* 0x001fc400078e026c */
[----:B------:R-:W3:Y:S02]  /*5370*/  LDL.64 R108, [R1] ;  /* 0x00000000016c7983 */ /* 0x000ee40000100a00 */
[C---:B----4-:R-:W-:Y:S02]  /*5380*/  IMAD.WIDE R70, R14.reuse, 0x2, R70 ;  /* 0x000000020e467825 */ /* 0x050fe400078e0246 */
[----:B------:R0:W4:Y:S04]  /*5390*/  LDG.E.U16 R95, [R72.64] ;  /* 0x00000004485f7981 */ /* 0x000128000c1e1500 */
[----:B------:R1:W3:Y:S04]  /*53a0*/  LDG.E.U16 R99, [R70.64] ;  /* 0x0000000446637981 */ /* 0x0002e8000c1e1500 */
[----:B0-----:R-:W3:Y:S04]  /*53b0*/  LDL.64 R72, [R1+0x8] ;  /* 0x0000080001487983 */ /* 0x001ee80000100a00 */
[----:B-1----:R-:W4:Y:S01]  /*53c0*/  LDL.64 R70, [R1+0x60] ;  /* 0x0000600001467983 */ /* 0x002f220000100a00 */
[----:B--2---:R-:W-:-:S05]  /*53d0*/  IMAD.WIDE R68, R14, 0x2, R68 ;  /* 0x000000020e447825 */ /* 0x004fca00078e0244 */
[----:B------:R0:W2:Y:S04]  /*53e0*/  LDG.E.U16 R103, [R68.64] ;  /* 0x0000000444677981 */ /* 0x0000a8000c1e1500 */
[----:B0-----:R-:W2:Y:S01]  /*53f0*/  LDL.64 R68, [R1+0x40] ;  /* 0x0000400001447983 */ /* 0x001ea20000100a00 */
[----:B---3--:R-:W-:-:S04]  /*5400*/  IMAD.WIDE R72, R14, 0x2, R72 ;  /* 0x000000020e487825 */ /* 0x008fc800078e0248 */
[C---:B----4-:R-:W-:Y:S01]  /*5410*/  IMAD.WIDE R70, R14.reuse, 0x2, R70 ;  /* 0x000000020e467825 */ /* 0x050fe200078e0246 */
[----:B------:R0:W3:Y:S04]  /*5420*/  LDG.E.U16 R101, [R72.64] ;  /* 0x0000000448657981 */ /* 0x0000e8000c1e1500 */
[----:B------:R1:W4:Y:S01]  /*5430*/  LDG.E.U16 R105, [R70.64] ;  /* 0x0000000446697981 */ /* 0x000322000c1e1500 */
[----:B0-----:R-:W-:-:S03]  /*5440*/  IMAD.WIDE R72, R14, 0x2, R120 ;  /* 0x000000020e487825 */ /* 0x001fc600078e0278 */
[----:B------:R-:W3:Y:S01]  /*5450*/  LDL.64 R120, [R1+0x50] ;  /* 0x0000500001787983 */ /* 0x000ee20000100a00 */
[----:B-1----:R-:W-:-:S03]  /*5460*/  IMAD.WIDE R70, R14, 0x2, R110 ;  /* 0x000000020e467825 */ /* 0x002fc600078e026e */
[----:B------:R0:W3:Y:S02]  /*5470*/  LDG.E.U16 R107, [R72.64] ;  /* 0x00000004486b7981 */ /* 0x0000e4000c1e1500 */
[C---:B0-----:R-:W-:Y:S02]  /*5480*/  IMAD.WIDE R72, R14.reuse, 0x2, R108 ;  /* 0x000000020e487825 */ /* 0x041fe400078e026c */
[----:B------:R0:W3:Y:S04]  /*5490*/  LDG.E.U16 R109, [R70.64] ;  /* 0x00000004466d7981 */ /* 0x0000e8000c1e1500 */
[----:B------:R1:W3:Y:S04]  /*54a0*/  LDG.E.U16 R110, [R72.64] ;  /* 0x00000004486e7981 */ /* 0x0002e8000c1e1500 */
[----:B0-----:R-:W3:Y:S01]  /*54b0*/  LDL.64 R70, [R1+0x18] ;  /* 0x0000180001467983 */ /* 0x001ee20000100a00 */
[----:B--2---:R-:W-:-:S05]  /*54c0*/  IMAD.WIDE R68, R14, 0x2, R68 ;  /* 0x000000020e447825 */ /* 0x004fca00078e0244 */
[----:B------:R0:W2:Y:S04]  /*54d0*/  LDG.E.U16 R108, [R68.64] ;  /* 0x00000004446c7981 */ /* 0x0000a8000c1e1500 */
[----:B0-----:R-:W2:Y:S01]  /*54e0*/  LDL.64 R68, [R1+0x38] ;  /* 0x0000380001447983 */ /* 0x001ea20000100a00 */
[----:B---3--:R-:W-:-:S05]  /*54f0*/  IMAD.WIDE R70, R14, 0x2, R70 ;  /* 0x000000020e467825 */ /* 0x008fca00078e0246 */
        /* <DEDUP_REMOVED lines=11> */
[----:B-1----:R-:W-:-:S05]  /*55b0*/  IMAD.WIDE R72, R14, 0x2, R124 ;  /* 0x000000020e487825 */ /* 0x002fca00078e027c */
[----:B------:R0:W4:Y:S02]  /*55c0*/  LDG.E.U16 R115, [R72.64] ;  /* 0x0000000448737981 */ /* 0x000124000c1e1500 */
[----:B0-----:R-:W-:-:S05]  /*55d0*/  IMAD.WIDE R72, R14, 0x2, R120 ;  /* 0x000000020e487825 */ /* 0x001fca00078e0278 */
[----:B------:R0:W4:Y:S02]  /*55e0*/  LDG.E.U16 R120, [R72.64] ;  /* 0x0000000448787981 */ /* 0x000124000c1e1500 */
[----:B0-----:R-:W-:-:S06]  /*55f0*/  IMAD.WIDE R72, R14, 0x2, R122 ;  /* 0x000000020e487825 */ /* 0x001fcc00078e027a */
[----:B------:R0:W4:Y:S01]  /*5600*/  LDG.E.U16 R72, [R72.64] ;  /* 0x0000000448487981 */ /* 0x000122000c1e1500 */
[----:B---3--:R-:W-:-:S06]  /*5610*/  IMAD.WIDE R70, R14, 0x2, R70 ;  /* 0x000000020e467825 */ /* 0x008fcc00078e0246 */
[----:B------:R1:W3:Y:S01]  /*5620*/  LDG.E.U16 R71, [R70.64] ;  /* 0x0000000446477981 */ /* 0x0002e2000c1e1500 */
[----:B------:R-:W-:-:S04]  /*5630*/  FADD R17, -R0, R17 ;  /* 0x0000001100117221 */ /* 0x000fc80000000100 */
[----:B------:R-:W-:-:S06]  /*5640*/  FMUL R17, R17, 1.4426950216293334961 ;  /* 0x3fb8aa3b11117820 */ /* 0x000fcc0000400000 */
[----:B------:R-:W0:Y:S01]  /*5650*/  MUFU.EX2 R17, R17 ;  /* 0x0000001100117308 */ /* 0x000e220000000800 */
[----:B--2---:R-:W-:-:S05]  /*5660*/  IMAD.WIDE R68, R14, 0x2, R68 ;  /* 0x000000020e447825 */ /* 0x004fca00078e0244 */
[----:B------:R2:W3:Y:S04]  /*5670*/  LDG.E.U16 R121, [R68.64] ;  /* 0x0000000444797981 */ /* 0x0004e8000c1e1500 */
[----:B--2---:R-:W2:Y:S02]  /*5680*/  S2R R69, SR_TID.X ;  /* 0x0000000000457919 */ /* 0x004ea40000002100 */
[----:B--2---:R-:W-:-:S05]  /*5690*/  LOP3.LUT R69, R69, 0x1c, RZ, 0xc0, !PT ;  /* 0x0000001c45457812 */ /* 0x004fca00078ec0ff */
[----:B------:R-:W2:Y:S04]  /*56a0*/  LDS R68, [R69.X8] ;  /* 0x0000000045447984 */ /* 0x000ea80000008800 */
[----:B-1----:R-:W-:Y:S01]  /*56b0*/  LDS R70, [R69.X8+0x100] ;  /* 0x0001000045467984 */ /* 0x002fe20000008800 */
[----:B0-----:R-:W-:Y:S01]  /*56c0*/  LOP3.LUT R73, R8, 0x20, RZ, 0x3c, !PT ;  /* 0x0000002008497812 */ /* 0x001fe200078e3cff */
[----:B--2---:R-:W-:Y:S02]  /*56d0*/  FFMA R118, R17, R118, R68 ;  /* 0x0000007611767223 */ /* 0x004fe40000000044 */
[----:B------:R-:W-:Y:S04]  /*56e0*/  LDS R68, [R69.X8+0x200] ;  /* 0x0002000045447984 */ /* 0x000fe80000008800 */
[----:B------:R-:W-:Y:S04]  /*56f0*/  LDS R69, [R69.X8+0x300] ;  /* 0x0003000045457984 */ /* 0x000fe80000008800 */
[----:B------:R-:W-:Y:S01]  /*5700*/  BAR.SYNC.DEFER_BLOCKING 0x0 ;  /* 0x0000000000007b1d */ /* 0x000fe20000010000 */
[----:B------:R-:W-:-:S02]  /*5710*/  F2FP.BF16.PACK_AB R104, R104, R106 ;  /* 0x0000006a6868723e */ /* 0x000fc400000010ff */
        /* <DEDUP_REMOVED lines=8> */
[----:B-----5:R-:W-:Y:S04]  /*57a0*/  STS.U16 [R8+0x3800], R62 ;  /* 0x0038003e08007388 */ /* 0x020fe80000000400 */
        /* <DEDUP_REMOVED lines=49> */
[----:B------:R-:W-:-:S03]  /*5ac0*/  F2FP.BF16.PACK_AB R96, R96, R98 ;  /* 0x000000626060723e */ /* 0x000fc600000010ff */
[----:B------:R-:W-:Y:S01]  /*5ad0*/  STS.U16 [R73+0x4600], R77 ;  /* 0x0046004d49007388 */ /* 0x000fe20000000400 */
[----:B------:R-:W-:-:S03]  /*5ae0*/  F2FP.BF16.PACK_AB R100, R100, R102 ;  /* 0x000000666464723e */ /* 0x000fc600000010ff */
[----:B------:R0:W-:Y:S01]  /*5af0*/  STS.U16 [R73+0x4e00], R74 ;  /* 0x004e004a49007388 */ /* 0x0001e20000000400 */
[----:B------:R-:W-:Y:S02]  /*5b00*/  F2FP.BF16.PACK_AB R92, R92, R94 ;  /* 0x0000005e5c5c723e */ /* 0x000fe400000010ff */
[----:B------:R-:W-:Y:S01]  /*5b10*/  F2FP.BF16.PACK_AB R88, R88, R90 ;  /* 0x0000005a5858723e */ /* 0x000fe200000010ff */
[----:B------:R-:W-:Y:S01]  /*5b20*/  STS.U16 [R73+0x5600], R117 ;  /* 0x0056007549007388 */ /* 0x000fe20000000400 */
[----:B------:R-:W-:Y:S02]  /*5b30*/  F2FP.BF16.PACK_AB R82, R82, R84 ;  /* 0x000000545252723e */ /* 0x000fe400000010ff */
[----:B------:R-:W-:Y:S01]  /*5b40*/  F2FP.BF16.PACK_AB R85, R85, R86 ;  /* 0x000000565555723e */ /* 0x000fe200000010ff */
[----:B------:R-:W-:Y:S01]  /*5b50*/  STS.U16 [R73+0x5e00], R119 ;  /* 0x005e007749007388 */ /* 0x000fe20000000400 */
[----:B------:R-:W-:-:S03]  /*5b60*/  F2FP.BF16.PACK_AB R78, R78, R80 ;  /* 0x000000504e4e723e */ /* 0x000fc600000010ff */
[----:B------:R-:W-:Y:S04]  /*5b70*/  STS.U16 [R73+0x6600], R120 ;  /* 0x0066007849007388 */ /* 0x000fe80000000400 */
[----:B---3--:R-:W-:Y:S04]  /*5b80*/  STS.U16 [R73+0x6e00], R121 ;  /* 0x006e007949007388 */ /* 0x008fe80000000400 */
[----:B------:R-:W-:Y:S04]  /*5b90*/  STS.U16 [R73+0x7600], R71 ;  /* 0x0076004749007388 */ /* 0x000fe80000000400 */
[----:B------:R-:W-:Y:S04]  /*5ba0*/  STS.U16 [R73+0x7e00], R72 ;  /* 0x007e004849007388 */ /* 0x000fe80000000400 */
[----:B------:R-:W-:Y:S04]  /*5bb0*/  STS [R10+0xa000], R104 ;  /* 0x00a000680a007388 */ /* 0x000fe80000000800 */
[----:B------:R-:W-:Y:S04]  /*5bc0*/  STS [R10+0xa800], R100 ;  /* 0x00a800640a007388 */ /* 0x000fe80000000800 */
[----:B------:R-:W-:Y:S04]  /*5bd0*/  STS [R10+0xa080], R96 ;  /* 0x00a080600a007388 */ /* 0x000fe80000000800 */
[----:B------:R-:W-:Y:S04]  /*5be0*/  STS [R10+0xa880], R92 ;  /* 0x00a8805c0a007388 */ /* 0x000fe80000000800 */
[----:B------:R-:W-:Y:S04]  /*5bf0*/  STS [R10+0xb000], R88 ;  /* 0x00b000580a007388 */ /* 0x000fe80000000800 */
[----:B------:R-:W-:Y:S04]  /*5c00*/  STS [R10+0xb800], R85 ;  /* 0x00b800550a007388 */ /* 0x000fe80000000800 */
[----:B------:R-:W-:Y:S04]  /*5c10*/  STS [R10+0xb080], R82 ;  /* 0x00b080520a007388 */ /* 0x000fe80000000800 */
[----:B------:R-:W-:Y:S04]  /*5c20*/  STS [R10+0xb880], R78 ;  /* 0x00b8804e0a007388 */ /* 0x000fe80000000800 */
[----:B------:R-:W-:Y:S01]  /*5c30*/  BAR.SYNC.DEFER_BLOCKING 0x0 ;  /* 0x0000000000007b1d */ /* 0x000fe20000010000 */
[----:B------:R-:W-:-:S04]  /*5c40*/  FADD R5, -R2, R5 ;  /* 0x0000000502057221 */ /* 0x000fc80000000100 */
[----:B------:R-:W-:Y:S01]  /*5c50*/  FMUL R5, R5, 1.4426950216293334961 ;  /* 0x3fb8aa3b05057820 */ /* 0x000fe20000400000 */
[----:B------:R-:W-:Y:S04]  /*5c60*/  LDSM.16.M88.4 R24, [R15+0xa000] ;  /* 0x00a000000f18783b */ /* 0x000fe80000000200 */
[----:B------:R-:W1:Y:S04]  /*5c70*/  LDSM.16.M88.4 R20, [R11] ;  /* 0x000000000b14783b */ /* 0x000e680000000200 */
[----:B------:R-:W2:Y:S01]  /*5c80*/  LDSM.16.M88.4 R44, [R11+0x4000] ;  /* 0x004000000b2c783b */ /* 0x000ea20000000200 */
[----:B------:R-:W3:Y:S01]  /*5c90*/  MUFU.EX2 R5, R5 ;  /* 0x0000000500057308 */ /* 0x000ee20000000800 */
[----:B------:R-:W-:-:S02]  /*5ca0*/  FADD R7, -R3, R7 ;  /* 0x0000000703077221 */ /* 0x000fc40000000100 */
[----:B------:R-:W4:Y:S01]  /*5cb0*/  LDSM.16.M88.4 R48, [R15+0xb000] ;  /* 0x00b000000f30783b */ /* 0x000f220000000200 */
[----:B------:R-:W-:Y:S02]  /*5cc0*/  FADD R18, -R4, R16 ;  /* 0x0000001004127221 */ /* 0x000fe40000000100 */
[----:B------:R-:W-:-:S04]  /*5cd0*/  FMUL R7, R7, 1.4426950216293334961 ;  /* 0x3fb8aa3b07077820 */ /* 0x000fc80000400000 */
[----:B------:R5:W0:Y:S01]  /*5ce0*/  MUFU.EX2 R16, R7 ;  /* 0x0000000700107308 */ /* 0x000a220000000800 */
[C---:B------:R-:W-:Y:S02]  /*5cf0*/  FMUL R40, R17.reuse, R40 ;  /* 0x0000002811287220 */ /* 0x040fe40000400000 */
[C---:B------:R-:W-:Y:S02]  /*5d00*/  FMUL R41, R17.reuse, R41 ;  /* 0x0000002911297220 */ /* 0x040fe40000400000 */
[----:B------:R-:W-:Y:S02]  /*5d10*/  FMUL R32, R17, R32 ;  /* 0x0000002011207220 */ /* 0x000fe40000400000 */
[----:B-----5:R-:W-:Y:S02]  /*5d20*/  FMUL R7, R18, 1.4426950216293334961 ;  /* 0x3fb8aa3b12077820 */ /* 0x020fe40000400000 */
[C---:B---3--:R-:W-:Y:S02]  /*5d30*/  FMUL R42, R5.reuse, R42 ;  /* 0x0000002a052a7220 */ /* 0x048fe40000400000 */
[----:B------:R-:W-:-:S02]  /*5d40*/  FMUL R43, R5, R43 ;  /* 0x0000002b052b7220 */ /* 0x000fc40000400000 */
[----:B------:R-:W-:Y:S02]  /*5d50*/  FMUL R33, R17, R33 ;  /* 0x0000002111217220 */ /* 0x000fe40000400000 */
[C---:B------:R-:W-:Y:S02]  /*5d60*/  FMUL R34, R5.reuse, R34 ;  /* 0x0000002205227220 */ /* 0x040fe40000400000 */
[----:B------:R-:W-:Y:S01]  /*5d70*/  FMUL R35, R5, R35 ;  /* 0x0000002305237220 */ /* 0x000fe20000400000 */
[----:B------:R-:W3:Y:S01]  /*5d80*/  MUFU.EX2 R7, R7 ;  /* 0x0000000700077308 */ /* 0x000ee20000000800 */
[----:B0-----:R-:W-:Y:S01]  /*5d90*/  LOP3.LUT R74, R15, 0x20, RZ, 0x3c, !PT ;  /* 0x000000200f4a7812 */ /* 0x001fe200078e3cff */
[C---:B-1----:R-:W-:Y:S04]  /*5da0*/  HMMA.16816.F32.BF16 R40, R24.reuse, R20, R40 ;  /* 0x000000141828723c */ /* 0x042fe80000041828 */
[----:B------:R-:W-:Y:S04]  /*5db0*/  LDSM.16.M88.4 R52, [R74+0xb000] ;  /* 0x00b000004a34783b */ /* 0x000fe80000000200 */
[----:B--2---:R-:W-:Y:S01]  /*5dc0*/  HMMA.16816.F32.BF16 R32, R24, R44, R32 ;  /* 0x0000002c1820723c */ /* 0x004fe20000041820 */
[----:B------:R-:W0:Y:S01]  /*5dd0*/  LDSM.16.M88.4 R24, [R74+0xa000] ;  /* 0x00a000004a18783b */ /* 0x000e220000000200 */
[----:B------:R-:W-:-:S02]  /*5de0*/  FMUL R28, R16, R28 ;  /* 0x0000001c101c7220 */ /* 0x000fc40000400000 */
[C---:B------:R-:W-:Y:S02]  /*5df0*/  FMUL R29, R16.reuse, R29 ;  /* 0x0000001d101d7220 */ /* 0x040fe40000400000 */
[C---:B---3--:R-:W-:Y:S02]  /*5e00*/  FMUL R30, R7.reuse, R30 ;  /* 0x0000001e071e7220 */ /* 0x048fe40000400000 */
[C---:B------:R-:W-:Y:S02]  /*5e10*/  FMUL R31, R7.reuse, R31 ;  /* 0x0000001f071f7220 */ /* 0x040fe40000400000 */
[C---:B------:R-:W-:Y:S02]  /*5e20*/  FMUL R60, R16.reuse, R36 ;  /* 0x00000024103c7220 */ /* 0x040fe40000400000 */
[----:B------:R-:W-:Y:S02]  /*5e30*/  FMUL R61, R16, R37 ;  /* 0x00000025103d7220 */ /* 0x000fe40000400000 */
[----:B------:R-:W-:-:S02]  /*5e40*/  FMUL R62, R7, R38 ;  /* 0x00000026073e7220 */ /* 0x000fc40000400000 */
[----:B------:R-:W-:Y:S01]  /*5e50*/  FMUL R63, R7, R39 ;  /* 0x00000027073f7220 */ /* 0x000fe20000400000 */
[----:B----4-:R-:W-:Y:S01]  /*5e60*/  HMMA.16816.F32.BF16 R28, R48, R20, R28 ;  /* 0x00000014301c723c */ /* 0x010fe2000004181c */
[----:B------:R-:W-:Y:S02]  /*5e70*/  LOP3.LUT R71, R15, 0x40, RZ, 0x3c, !PT ;  /* 0x000000400f477812 */ /* 0x000fe400078e3cff */
[----:B------:R-:W-:-:S03]  /*5e80*/  LOP3.LUT R73, R11, 0x40, RZ, 0x3c, !PT ;  /* 0x000000400b497812 */ /* 0x000fc600078e3cff */
[----:B------:R-:W-:Y:S02]  /*5e90*/  LDSM.16.M88.4 R56, [R71+0xa000] ;  /* 0x00a000004738783b */ /* 0x000fe40000000200 */
[----:B------:R-:W-:Y:S02]  /*5ea0*/  HMMA.16816.F32.BF16 R60, R48, R44, R60 ;  /* 0x0000002c303c723c */ /* 0x000fe4000004183c */
[----:B------:R-:W1:Y:S04]  /*5eb0*/  LDSM.16.M88.4 R48, [R73+0x4000] ;  /* 0x004000004930783b */ /* 0x000e680000000200 */
[----:B------:R-:W2:Y:S04]  /*5ec0*/  LDSM.16.M88.4 R36, [R73] ;  /* 0x000000004924783b */ /* 0x000ea80000000200 */
[----:B------:R-:W3:Y:S01]  /*5ed0*/  LDSM.16.M88.4 R64, [R71+0xb000] ;  /* 0x00b000004740783b */ /* 0x000ee20000000200 */
[----:B------:R-:W-:Y:S01]  /*5ee0*/  LOP3.LUT R19, R15, 0x60, RZ, 0x3c, !PT ;  /* 0x000000600f137812 */ /* 0x000fe200078e3cff */
[C---:B0-----:R-:W-:Y:S08]  /*5ef0*/  HMMA.16816.F32.BF16 R32, R24.reuse, R46, R32 ;  /* 0x0000002e1820723c */ /* 0x041ff00000041820 */
[-C--:B------:R-:W-:Y:S01]  /*5f00*/  HMMA.16816.F32.BF16 R40, R24, R22.reuse, R40 ;  /* 0x000000161828723c */ /* 0x080fe20000041828 */
[----:B------:R-:W0:Y:S07]  /*5f10*/  LDSM.16.M88.4 R24, [R19+0xa000] ;  /* 0x00a000001318783b */ /* 0x000e2e0000000200 */
[C---:B------:R-:W-:Y:S01]  /*5f20*/  HMMA.16816.F32.BF16 R28, R52.reuse, R22, R28 ;  /* 0x00000016341c723c */ /* 0x040fe2000004181c */
[----:B------:R-:W4:Y:S07]  /*5f30*/  LDSM.16.M88.4 R20, [R19+0xb000] ;  /* 0x00b000001314783b */ /* 0x000f2e0000000200 */
[----:B------:R-:W-:Y:S01]  /*5f40*/  HMMA.16816.F32.BF16 R60, R52, R46, R60 ;  /* 0x0000002e343c723c */ /* 0x000fe2000004183c */
[----:B------:R-:W-:Y:S04]  /*5f50*/  LDSM.16.M88.4 R44, [R15+0xa080] ;  /* 0x00a080000f2c783b */ /* 0x000fe80000000200 */
[----:B------:R-:W5:Y:S03]  /*5f60*/  LDSM.16.M88.4 R52, [R11+0x4080] ;  /* 0x004080000b34783b */ /* 0x000f660000000200 */
[C---:B-1----:R-:W-:Y:S08]  /*5f70*/  HMMA.16816.F32.BF16 R32, R56.reuse, R48, R32 ;  /* 0x000000303820723c */ /* 0x042ff00000041820 */
[-C--:B--2---:R-:W-:Y:S01]  /*5f80*/  HMMA.16816.F32.BF16 R40, R56, R36.reuse, R40 ;  /* 0x000000243828723c */ /* 0x084fe20000041828 */
[----:B------:R-:W1:Y:S07]  /*5f90*/  LDSM.16.M88.4 R56, [R11+0x80] ;  /* 0x000080000b38783b */ /* 0x000e6e0000000200 */
[C---:B---3--:R-:W-:Y:S08]  /*5fa0*/  HMMA.16816.F32.BF16 R28, R64.reuse, R36, R28 ;  /* 0x00000024401c723c */ /* 0x048ff0000004181c */
[----:B------:R-:W-:Y:S01]  /*5fb0*/  HMMA.16816.F32.BF16 R60, R64, R48, R60 ;  /* 0x00000030403c723c */ /* 0x000fe2000004183c */
[----:B------:R-:W2:Y:S07]  /*5fc0*/  LDSM.16.M88.4 R64, [R15+0xb080] ;  /* 0x00b080000f40783b */ /* 0x000eae0000000200 */
[C---:B0-----:R-:W-:Y:S08]  /*5fd0*/  HMMA.16816.F32.BF16 R32, R24.reuse, R50, R32 ;  /* 0x000000321820723c */ /* 0x041ff00000041820 */
[-C--:B------:R-:W-:Y:S01]  /*5fe0*/  HMMA.16816.F32.BF16 R40, R24, R38.reuse, R40 ;  /* 0x000000261828723c */ /* 0x080fe20000041828 */
[----:B------:R-:W0:Y:S07]  /*5ff0*/  LDSM.16.M88.4 R24, [R74+0xa080] ;  /* 0x00a080004a18783b */ /* 0x000e2e0000000200 */
[C---:B----4-:R-:W-:Y:S01]  /*6000*/  HMMA.16816.F32.BF16 R28, R20.reuse, R38, R28 ;  /* 0x00000026141c723c */ /* 0x050fe2000004181c */
[----:B------:R-:W-:Y:S07]  /*6010*/  LDSM.16.M88.4 R36, [R73+0x4080] ;  /* 0x004080004924783b */ /* 0x000fee0000000200 */
[----:B------:R-:W-:Y:S01]  /*6020*/  HMMA.16816.F32.BF16 R60, R20, R50, R60 ;  /* 0x00000032143c723c */ /* 0x000fe2000004183c */
[----:B------:R-:W3:Y:S04]  /*6030*/  LDSM.16.M88.4 R20, [R74+0xb080] ;  /* 0x00b080004a14783b */ /* 0x000ee80000000200 */
[----:B------:R-:W4:Y:S03]  /*6040*/  LDSM.16.M88.4 R48, [R71+0xa080] ;  /* 0x00a080004730783b */ /* 0x000f260000000200 */
[C---:B-----5:R-:W-:Y:S08]  /*6050*/  HMMA.16816.F32.BF16 R32, R44.reuse, R52, R32 ;  /* 0x000000342c20723c */ /* 0x060ff00000041820 */
[-C--:B-1----:R-:W-:Y:S01]  /*6060*/  HMMA.16816.F32.BF16 R40, R44, R56.reuse, R40 ;  /* 0x000000382c28723c */ /* 0x082fe20000041828 */
[----:B------:R-:W1:Y:S07]  /*6070*/  LDSM.16.M88.4 R44, [R73+0x80] ;  /* 0x00008000492c783b */ /* 0x000e6e0000000200 */
[C---:B--2---:R-:W-:Y:S08]  /*6080*/  HMMA.16816.F32.BF16 R28, R64.reuse, R56, R28 ;  /* 0x00000038401c723c */ /* 0x044ff0000004181c */
[----:B------:R-:W-:Y:S01]  /*6090*/  HMMA.16816.F32.BF16 R60, R64, R52, R60 ;  /* 0x00000034403c723c */ /* 0x000fe2000004183c */
[----:B------:R-:W2:Y:S07]  /*60a0*/  LDSM.16.M88.4 R64, [R71+0xb080] ;  /* 0x00b080004740783b */ /* 0x000eae0000000200 */
[C---:B0-----:R-:W-:Y:S08]  /*60b0*/  HMMA.16816.F32.BF16 R32, R24.reuse, R54, R32 ;  /* 0x000000361820723c */ /* 0x041ff00000041820 */
[-C--:B------:R-:W-:Y:S01]  /*60c0*/  HMMA.16816.F32.BF16 R40, R24, R58.reuse, R40 ;  /* 0x0000003a1828723c */ /* 0x080fe20000041828 */
[----:B------:R-:W0:Y:S07]  /*60d0*/  LDSM.16.M88.4 R24, [R19+0xa080] ;  /* 0x00a080001318783b */ /* 0x000e2e0000000200 */
[C---:B---3--:R-:W-:Y:S08]  /*60e0*/  HMMA.16816.F32.BF16 R28, R20.reuse, R58, R28 ;  /* 0x0000003a141c723c */ /* 0x048ff0000004181c */
[----:B------:R-:W-:Y:S01]  /*60f0*/  HMMA.16816.F32.BF16 R60, R20, R54, R60 ;  /* 0x00000036143c723c */ /* 0x000fe2000004183c */
[----:B------:R-:W3:Y:S07]  /*6100*/  LDSM.16.M88.4 R20, [R19+0xb080] ;  /* 0x00b080001314783b */ /* 0x000eee0000000200 */
[C---:B----4-:R-:W-:Y:S08]  /*6110*/  HMMA.16816.F32.BF16 R32, R48.reuse, R36, R32 ;  /* 0x000000243020723c */ /* 0x050ff00000041820 */
[-C--:B-1----:R-:W-:Y:S08]  /*6120*/  HMMA.16816.F32.BF16 R40, R48, R44.reuse, R40 ;  /* 0x0000002c3028723c */ /* 0x082ff00000041828 */
[C---:B--2---:R-:W-:Y:S08]  /*6130*/  HMMA.16816.F32.BF16 R28, R64.reuse, R44, R28 ;  /* 0x0000002c401c723c */ /* 0x044ff0000004181c */
[----:B------:R-:W-:Y:S01]  /*6140*/  HMMA.16816.F32.BF16 R60, R64, R36, R60 ;  /* 0x00000024403c723c */ /* 0x000fe2000004183c */
[----:B------:R-:W-:-:S04]  /*6150*/  IADD3 R6, R6, 0x80, RZ ;  /* 0x0000008006067810 */ /* 0x000fc80007ffe0ff */
[----:B------:R-:W-:Y:S02]  /*6160*/  ISETP.GE.AND P2, PT, R6, c[0x0][0x1d0], PT ;  /* 0x0000740006007a0c */ /* 0x000fe40003f46270 */
[----:B------:R-:W-:Y:S01]  /*6170*/  MOV R17, 0x80 ;  /* 0x0000008000117802 */ /* 0x000fe20000000f00 */
[----:B0-----:R-:W-:Y:S01]  /*6180*/  HMMA.16816.F32.BF16 R32, R24, R38, R32 ;  /* 0x000000261820723c */ /* 0x001fe20000041820 */
[----:B------:R-:W-:Y:S02]  /*6190*/  FFMA R116, R5, R116, R70 ;  /* 0x0000007405747223 */ /* 0x000fe40000000046 */
[----:B------:R-:W-:Y:S02]  /*61a0*/  FFMA R114, R16, R114, R68 ;  /* 0x0000007210727223 */ /* 0x000fe40000000044 */
[----:B------:R-:W-:-:S03]  /*61b0*/  IMAD R14, R17, c[0x0][0x1b4], R14 ;  /* 0x00006d00110e7a24 */ /* 0x000fc600078e020e */
[----:B------:R-:W-:Y:S01]  /*61c0*/  HMMA.16816.F32.BF16 R40, R24, R46, R40 ;  /* 0x0000002e1828723c */ /* 0x000fe20000041828 */
[----:B------:R-:W-:Y:S02]  /*61d0*/  IMAD R13, R17, c[0x0][0x1a4], R13 ;  /* 0x00006900110d7a24 */ /* 0x000fe400078e020d */
[----:B------:R-:W-:Y:S01]  /*61e0*/  FFMA R112, R7, R112, R69 ;  /* 0x0000007007707223 */ /* 0x000fe20000000045 */
[----:B------:R-:W-:Y:S01]  /*61f0*/  MOV R7, R3 ;  /* 0x0000000300077202 */ /* 0x000fe20000000f00 */
[----:B------:R-:W-:-:S03]  /*6200*/  IMAD.MOV.U32 R17, RZ, RZ, R0 ;  /* 0x000000ffff117224 */ /* 0x000fc600078e0000 */
[----:B---3--:R-:W-:Y:S01]  /*6210*/  HMMA.16816.F32.BF16 R28, R20, R46, R28 ;  /* 0x0000002e141c723c */ /* 0x008fe2000004181c */
[----:B------:R-:W-:Y:S02]  /*6220*/  IMAD.MOV.U32 R5, RZ, RZ, R2 ;  /* 0x000000ffff057224 */ /* 0x000fe400078e0002 */
[----:B------:R-:W-:-:S05]  /*6230*/  IMAD.MOV.U32 R16, RZ, RZ, R4 ;  /* 0x000000ffff107224 */ /* 0x000fca00078e0004 */
[----:B------:R-:W-:Y:S01]  /*6240*/  HMMA.16816.F32.BF16 R36, R20, R38, R60 ;  /* 0x000000261424723c */ /* 0x000fe2000004183c */
[----:B------:R-:W-:Y:S01]  /*6250*/  @P2 CALL.REL.NOINC `(.L_x_0) ;  /* 0x0000001000002944 */ /* 0x000fe20003c00000 */
[----:B------:R-:W-:Y:S06]  /*6260*/  BRA `(.L_x_1) ;  /* 0xffffca0000007947 */ /* 0x000fec000383ffff */
.L_x_0:
[----:B------:R-:W-:-:S06]  /*6270*/  NOP ;  /* 0x0000000000007918 */ /* 0x000fcc0000000000 */
[----:B------:R-:W-:-:S03]  /*6280*/  NOP ;  /* 0x0000000000007918 */ /* 0x000fc60000000000 */
[----:B0-----:R-:W0:Y:S01]  /*6290*/  S2R R18, SR_TID.X ;  /* 0x0000000000127919 */ /* 0x001e220000002100 */
[----:B------:R-:W-:Y:S01]  /*62a0*/  MOV R62, c[0x0][0x1c8] ;  /* 0x00007200003e7a02 */ /* 0x000fe20000000f00 */
[----:B------:R-:W-:Y:S01]  /*62b0*/  IMAD.MOV.U32 R70, RZ, RZ, R40 ;  /* 0x000000ffff467224 */ /* 0x000fe200078e0028 */
[----:B------:R-:W-:Y:S01]  /*62c0*/  MOV R68, R41 ;  /* 0x0000002900447202 */ /* 0x000fe20000000f00 */
[----:B------:R-:W1:Y:S01]  /*62d0*/  S2R R78, SR_TID.X ;  /* 0x00000000004e7919 */ /* 0x000e620000002100 */
[----:B------:R-:W-:Y:S01]  /*62e0*/  IMAD.MOV.U32 R71, RZ, RZ, R28 ;  /* 0x000000ffff477224 */ /* 0x000fe200078e001c */
[----:B------:R-:W-:Y:S01]  /*62f0*/  FSETP.GEU.AND P5, PT, R112, 1.175494350822287508e-38, PT ;  /* 0x008000007000780b */ /* 0x000fe20003fae000 */
[----:B------:R-:W-:Y:S01]  /*6300*/  FMUL R41, R116, 8388608 ;  /* 0x4b00000074297820 */ /* 0x000fe20000400000 */
[----:B------:R-:W2:Y:S01]  /*6310*/  S2R R72, SR_CTAID.X ;  /* 0x0000000000487919 */ /* 0x000ea20000002500 */
[----:B------:R-:W-:Y:S01]  /*6320*/  IMAD.MOV.U32 R77, RZ, RZ, R43 ;  /* 0x000000ffff4d7224 */ /* 0x000fe200078e002b */
[----:B------:R-:W-:Y:S01]  /*6330*/  MOV R66, R32 ;  /* 0x0000002000427202 */ /* 0x000fe20000000f00 */
[----:B------:R-:W-:Y:S01]  /*6340*/  FMUL R43, R114, 8388608 ;  /* 0x4b000000722b7820 */ /* 0x000fe20000400000 */
[----:B------:R-:W3:Y:S01]  /*6350*/  S2R R76, SR_CTAID.Y ;  /* 0x00000000004c7919 */ /* 0x000ee20000002600 */
[----:B------:R-:W-:Y:S01]  /*6360*/  IMAD.MOV.U32 R64, RZ, RZ, R33 ;  /* 0x000000ffff407224 */ /* 0x000fe200078e0021 */
[----:B------:R-:W-:Y:S01]  /*6370*/  MOV R67, R30 ;  /* 0x0000001e00437202 */ /* 0x000fe20000000f00 */
[----:B------:R-:W-:Y:S01]  /*6380*/  IMAD.MOV.U32 R69, RZ, RZ, R29 ;  /* 0x000000ffff457224 */ /* 0x000fe200078e001d */
[----:B------:R-:W-:Y:S01]  /*6390*/  MOV R63, R37 ;  /* 0x00000025003f7202 */ /* 0x000fe20000000f00 */
[----:B------:R-:W-:Y:S01]  /*63a0*/  IMAD.MOV.U32 R75, RZ, RZ, R34 ;  /* 0x000000ffff4b7224 */ /* 0x000fe200078e0022 */
[----:B------:R-:W-:Y:S01]  /*63b0*/  MOV R73, R35 ;  /* 0x0000002300497202 */ /* 0x000fe20000000f00 */
[----:B------:R-:W-:Y:S01]  /*63c0*/  IMAD.MOV.U32 R61, RZ, RZ, R31 ;  /* 0x000000ffff3d7224 */ /* 0x000fe200078e001f */
[----:B------:R-:W-:Y:S01]  /*63d0*/  FSEL R31, RZ, -23, P5 ;  /* 0xc1b80000ff1f7808 */ /* 0x000fe20002800000 */
[----:B------:R-:W-:Y:S01]  /*63e0*/  IMAD.MOV.U32 R37, RZ, RZ, R38 ;  /* 0x000000ffff257224 */ /* 0x000fe200078e0026 */
[----:B------:R-:W-:Y:S01]  /*63f0*/  BAR.SYNC.DEFER_BLOCKING 0x0 ;  /* 0x0000000000007b1d */ /* 0x000fe20000010000 */
[----:B------:R-:W-:Y:S01]  /*6400*/  IMAD.MOV.U32 R65, RZ, RZ, R36 ;  /* 0x000000ffff417224 */ /* 0x000fe200078e0024 */
[----:B0-----:R-:W-:Y:S01]  /*6410*/  SHF.R.U32.HI R19, RZ, 0x5, R18 ;  /* 0x00000005ff137819 */ /* 0x001fe20000011612 */
[----:B------:R-:W-:-:S03]  /*6420*/  IMAD.MOV.U32 R79, RZ, RZ, R42 ;  /* 0x000000ffff4f7224 */ /* 0x000fc600078e002a */
[----:B------:R-:W-:Y:S01]  /*6430*/  SGXT.U32 R19, R19, 0x3 ;  /* 0x000000031313781a */ /* 0x000fe20000000000 */
[C---:B-1----:R-:W-:Y:S01]  /*6440*/  IMAD.SHL.U32 R5, R78.reuse, 0x20, RZ ;  /* 0x000000204e057824 */ /* 0x042fe200078e00ff */
[C---:B------:R-:W-:Y:S01]  /*6450*/  LOP3.LUT R74, R78.reuse, 0x1f, RZ, 0xc0, !PT ;  /* 0x0000001f4e4a7812 */ /* 0x040fe200078ec0ff */
[C---:B------:R-:W-:Y:S01]  /*6460*/  IMAD.SHL.U32 R17, R78.reuse, 0x10, RZ ;  /* 0x000000104e117824 */ /* 0x040fe200078e00ff */
[----:B------:R-:W-:Y:S01]  /*6470*/  SHF.L.U32 R14, R78, 0x2, RZ ;  /* 0x000000024e0e7819 */ /* 0x000fe200000006ff */
[----:B------:R-:W-:Y:S01]  /*6480*/  IMAD R9, R19, c[0x0][0x1c8], RZ ;  /* 0x0000720013097a24 */ /* 0x000fe200078e02ff */
[----:B------:R-:W-:Y:S02]  /*6490*/  LOP3.LUT R19, R18, 0xff, RZ, 0xc0, !PT ;  /* 0x000000ff12137812 */ /* 0x000fe400078ec0ff */
[----:B------:R-:W-:Y:S01]  /*64a0*/  LOP3.LUT R5, R5, 0x60, RZ, 0xc0, !PT ;  /* 0x0000006005057812 */ /* 0x000fe200078ec0ff */
[----:B------:R-:W-:Y:S01]  /*64b0*/  IMAD R10, R62, 0x8, R9 ;  /* 0x000000083e0a7824 */ /* 0x000fe200078e0209 */
[----:B------:R-:W-:-:S02]  /*64c0*/  LOP3.LUT R18, R18, 0xe0, RZ, 0xc0, !PT ;  /* 0x000000e012127812 */ /* 0x000fc400078ec0ff */
[----:B--2---:R-:W-:Y:S01]  /*64d0*/  LEA R72, R72, R74, 0x5 ;  /* 0x0000004a48487211 */ /* 0x004fe200078e28ff */
[----:B------:R-:W-:Y:S01]  /*64e0*/  IMAD R11, R62, 0x8, R10 ;  /* 0x000000083e0b7824 */ /* 0x000fe200078e020a */
[----:B------:R-:W-:Y:S01]  /*64f0*/  LOP3.LUT R16, R14, 0xfc, RZ, 0xc0, !PT ;  /* 0x000000fc0e107812 */ /* 0x000fe200078ec0ff */
[----:B------:R-:W-:Y:S01]  /*6500*/  IMAD R55, R18, 0x8, R5 ;  /* 0x0000000812377824 */ /* 0x000fe200078e0205 */
[----:B------:R-:W-:Y:S01]  /*6510*/  LOP3.LUT R15, R78, 0x18, RZ, 0xc0, !PT ;  /* 0x000000184e0f7812 */ /* 0x000fe200078ec0ff */
[----:B------:R-:W-:Y:S01]  /*6520*/  IMAD R12, R62, 0x8, R11 ;  /* 0x000000083e0c7824 */ /* 0x000fe200078e020b */
[----:B------:R-:W0:Y:S01]  /*6530*/  S2R R18, SR_TID.X ;  /* 0x0000000000127919 */ /* 0x000e220000002100 */
[----:B---3--:R-:W-:Y:S01]  /*6540*/  IMAD R5, R76, c[0x0][0x1c0], RZ ;  /* 0x000070004c057a24 */ /* 0x008fe200078e02ff */
[----:B------:R-:W-:Y:S01]  /*6550*/  ISETP.GE.U32.AND P0, PT, R19, 0x20, PT ;  /* 0x000000201300780c */ /* 0x000fe20003f06070 */
[----:B------:R-:W-:Y:S01]  /*6560*/  IMAD R8, R72, c[0x0][0x1c4], RZ ;  /* 0x0000710048087a24 */ /* 0x000fe200078e02ff */
[----:B------:R-:W-:Y:S01]  /*6570*/  LEA R13, R62, R12, 0x3 ;  /* 0x0000000c3e0d7211 */ /* 0x000fe200078e18ff */
[C---:B------:R-:W-:Y:S01]  /*6580*/  IMAD.SHL.U32 R6, R5.reuse, 0x2, RZ ;  /* 0x0000000205067824 */ /* 0x040fe200078e00ff */
[----:B------:R-:W-:Y:S01]  /*6590*/  LOP3.LUT R78, R78, 0x1c, RZ, 0xc0, !PT ;  /* 0x0000001c4e4e7812 */ /* 0x000fe200078ec0ff */
[----:B------:R-:W-:-:S04]  /*65a0*/  IMAD.HI R7, R5, 0x2, RZ ;  /* 0x0000000205077827 */ /* 0x000fc800078e02ff */
[----:B------:R-:W-:Y:S02]  /*65b0*/  IMAD.SHL.U32 R5, R8, 0x2, RZ ;  /* 0x0000000208057824 */ /* 0x000fe400078e00ff */
[----:B------:R-:W-:Y:S02]  /*65c0*/  IMAD R14, R62, 0x8, R13 ;  /* 0x000000083e0e7824 */ /* 0x000fe400078e020d */
[----:B------:R-:W-:Y:S01]  /*65d0*/  IMAD.HI R8, R8, 0x2, RZ ;  /* 0x0000000208087827 */ /* 0x000fe200078e02ff */
[----:B------:R-:W-:-:S03]  /*65e0*/  IADD3 R58, P1, P2, R5, c[0x0][0x178], R6 ;  /* 0x00005e00053a7a10 */ /* 0x000fc60007a3e006 */
[----:B------:R-:W-:Y:S01]  /*65f0*/  IMAD R6, R62, 0x8, R14 ;  /* 0x000000083e067824 */ /* 0x000fe200078e020e */
[----:B------:R-:W-:Y:S01]  /*6600*/  IADD3.X R60, R8, c[0x0][0x17c], R7, P1, P2 ;  /* 0x00005f00083c7a10 */ /* 0x000fe20000fe4407 */
[----:B------:R-:W-:Y:S01]  /*6610*/  IMAD.IADD R55, R78, 0x1, R55 ;  /* 0x000000014e377824 */ /* 0x000fe200078e0237 */
[-C--:B------:R-:W-:Y:S01]  /*6620*/  LEA R52, P1, R9, R58.reuse, 0x1 ;  /* 0x0000003a09347211 */ /* 0x080fe200078208ff */
[C---:B------:R-:W-:Y:S01]  /*6630*/  IMAD R7, R62.reuse, 0x8, R6 ;  /* 0x000000083e077824 */ /* 0x040fe200078e0206 */
[----:B------:R-:W-:Y:S02]  /*6640*/  LEA R48, P3, R11, R58, 0x1 ;  /* 0x0000003a0b307211 */ /* 0x000fe400078608ff */
[----:B------:R-:W-:Y:S02]  /*6650*/  LEA.HI.X.SX32 R53, R9, R60, 0x1, P1 ;  /* 0x0000003c09357211 */ /* 0x000fe400008f0eff */
[----:B------:R-:W-:Y:S02]  /*6660*/  LEA R8, R62, R7, 0x3 ;  /* 0x000000073e087211 */ /* 0x000fe400078e18ff */
[----:B------:R-:W-:-:S02]  /*6670*/  LEA R50, P2, R10, R58, 0x1 ;  /* 0x0000003a0a327211 */ /* 0x000fc400078408ff */
[----:B------:R-:W-:Y:S01]  /*6680*/  LEA.HI.X.SX32 R49, R11, R60, 0x1, P3 ;  /* 0x0000003c0b317211 */ /* 0x000fe200018f0eff */
[----:B------:R-:W-:Y:S01]  /*6690*/  IMAD R9, R62, 0x8, R8 ;  /* 0x000000083e097824 */ /* 0x000fe200078e0208 */
[----:B------:R-:W-:Y:S02]  /*66a0*/  LEA R46, P1, R12, R58, 0x1 ;  /* 0x0000003a0c2e7211 */ /* 0x000fe400078208ff */
[----:B------:R-:W-:Y:S01]  /*66b0*/  LEA.HI.X.SX32 R51, R10, R60, 0x1, P2 ;  /* 0x0000003c0a337211 */ /* 0x000fe200010f0eff */
[----:B------:R-:W-:Y:S01]  /*66c0*/  IMAD R11, R62, 0x8, R9 ;  /* 0x000000083e0b7824 */ /* 0x000fe200078e0209 */
[----:B------:R-:W-:Y:S02]  /*66d0*/  LEA R44, P2, R13, R58, 0x1 ;  /* 0x0000003a0d2c7211 */ /* 0x000fe400078408ff */
[----:B------:R-:W-:Y:S02]  /*66e0*/  LEA.HI.X.SX32 R47, R12, R60, 0x1, P1 ;  /* 0x0000003c0c2f7211 */ /* 0x000fe400008f0eff */
[----:B------:R-:W-:-:S02]  /*66f0*/  LEA R12, R62, R11, 0x3 ;  /* 0x0000000b3e0c7211 */ /* 0x000fc400078e18ff */
[----:B0-----:R-:W-:Y:S02]  /*6700*/  LOP3.LUT R18, R18, 0xc0, RZ, 0xc0, !PT ;  /* 0x000000c012127812 */ /* 0x001fe400078ec0ff */
[----:B------:R-:W-:Y:S02]  /*6710*/  LEA R26, P3, R14, R58, 0x1 ;  /* 0x0000003a0e1a7211 */ /* 0x000fe400078608ff */
[----:B------:R-:W-:Y:S01]  /*6720*/  LEA.HI.X.SX32 R45, R13, R60, 0x1, P2 ;  /* 0x0000003c0d2d7211 */ /* 0x000fe200010f0eff */
[----:B------:R-:W-:Y:S01]  /*6730*/  IMAD R13, R62, 0x8, R12 ;  /* 0x000000083e0d7824 */ /* 0x000fe200078e020c */
[----:B------:R-:W-:Y:S02]  /*6740*/  LEA R22, P2, R7, R58, 0x1 ;  /* 0x0000003a07167211 */ /* 0x000fe400078408ff */
[----:B------:R-:W-:Y:S02]  /*6750*/  SHF.R.U32.HI R54, RZ, 0x1, R18 ;  /* 0x00000001ff367819 */ /* 0x000fe40000011612 */
[----:B------:R-:W-:-:S02]  /*6760*/  LOP3.LUT R18, R17, 0x70, RZ, 0xc0, !PT ;  /* 0x0000007011127812 */ /* 0x000fc400078ec0ff */
[----:B------:R-:W-:Y:S02]  /*6770*/  LEA.HI.X.SX32 R27, R14, R60, 0x1, P3 ;  /* 0x0000003c0e1b7211 */ /* 0x000fe400018f0eff */
[-C--:B------:R-:W-:Y:S02]  /*6780*/  LEA R24, P1, R6, R58.reuse, 0x1 ;  /* 0x0000003a06187211 */ /* 0x080fe400078208ff */
[----:B------:R-:W-:Y:S02]  /*6790*/  LEA R20, P3, R8, R58, 0x1 ;  /* 0x0000003a08147211 */ /* 0x000fe400078608ff */
[----:B------:R-:W-:Y:S01]  /*67a0*/  LEA.HI.X.SX32 R23, R7, R60, 0x1, P2 ;  /* 0x0000003c07177211 */ /* 0x000fe200010f0eff */
[----:B------:R-:W-:Y:S01]  /*67b0*/  IMAD R7, R62, 0x8, R13 ;  /* 0x000000083e077824 */ /* 0x000fe200078e020d */
[C---:B------:R-:W-:Y:S02]  /*67c0*/  LEA R17, R15.reuse, R16, 0x8 ;  /* 0x000000100f117211 */ /* 0x040fe400078e40ff */
[----:B------:R-:W-:-:S02]  /*67d0*/  LEA.HI R5, R15, R18, RZ, 0x1f ;  /* 0x000000120f057211 */ /* 0x000fc400078ff8ff */
[-C--:B------:R-:W-:Y:S02]  /*67e0*/  LEA.HI.X.SX32 R25, R6, R60.reuse, 0x1, P1 ;  /* 0x0000003c06197211 */ /* 0x080fe400008f0eff */
[----:B------:R-:W-:Y:S02]  /*67f0*/  LEA.HI.X.SX32 R21, R8, R60, 0x1, P3 ;  /* 0x0000003c08157211 */ /* 0x000fe400018f0eff */
[-C--:B------:R-:W-:Y:S02]  /*6800*/  LEA R18, P1, R9, R58.reuse, 0x1 ;  /* 0x0000003a09127211 */ /* 0x080fe400078208ff */
[-C--:B------:R-:W-:Y:S02]  /*6810*/  LEA R16, P2, R11, R58.reuse, 0x1 ;  /* 0x0000003a0b107211 */ /* 0x080fe400078408ff */
[----:B------:R-:W-:Y:S02]  /*6820*/  LEA R10, P3, R12, R58, 0x1 ;  /* 0x0000003a0c0a7211 */ /* 0x000fe400078608ff */
[----:B------:R-:W-:-:S02]  /*6830*/  LOP3.LUT R54, R17, R54, RZ, 0x3c, !PT ;  /* 0x0000003611367212 */ /* 0x000fc400078e3cff */
[C---:B------:R-:W-:Y:S02]  /*6840*/  LEA R56, R62.reuse, R7, 0x3 ;  /* 0x000000073e387211 */ /* 0x040fe400078e18ff */
[-C--:B------:R-:W-:Y:S02]  /*6850*/  LEA.HI.X.SX32 R19, R9, R60.reuse, 0x1, P1 ;  /* 0x0000003c09137211 */ /* 0x080fe400008f0eff */
[-C--:B------:R-:W-:Y:S01]  /*6860*/  LEA.HI.X.SX32 R17, R11, R60.reuse, 0x1, P2 ;  /* 0x0000003c0b117211 */ /* 0x080fe200010f0eff */
[----:B------:R-:W-:Y:S01]  /*6870*/  IMAD R9, R62, 0x8, R56 ;  /* 0x000000083e097824 */ /* 0x000fe200078e0238 */
[----:B------:R-:W-:Y:S02]  /*6880*/  LEA.HI.X.SX32 R11, R12, R60, 0x1, P3 ;  /* 0x0000003c0c0b7211 */ /* 0x000fe400018f0eff */
[-C--:B------:R-:W-:Y:S02]  /*6890*/  LEA R14, P1, R13, R58.reuse, 0x1 ;  /* 0x0000003a0d0e7211 */ /* 0x080fe400078208ff */
[----:B------:R-:W-:-:S02]  /*68a0*/  LEA R12, P2, R7, R58, 0x1 ;  /* 0x0000003a070c7211 */ /* 0x000fc400078408ff */
[C---:B------:R-:W-:Y:S02]  /*68b0*/  LEA R6, P3, R56.reuse, R58, 0x1 ;  /* 0x0000003a38067211 */ /* 0x040fe400078608ff */
[-C--:B------:R-:W-:Y:S02]  /*68c0*/  LEA.HI.X.SX32 R15, R13, R60.reuse, 0x1, P1 ;  /* 0x0000003c0d0f7211 */ /* 0x080fe400008f0eff */
[-C--:B------:R-:W-:Y:S02]  /*68d0*/  LEA.HI.X.SX32 R13, R7, R60.reuse, 0x1, P2 ;  /* 0x0000003c070d7211 */ /* 0x080fe400010f0eff */
[----:B------:R-:W-:Y:S01]  /*68e0*/  LEA.HI.X.SX32 R7, R56, R60, 0x1, P3 ;  /* 0x0000003c38077211 */ /* 0x000fe200018f0eff */
[C---:B------:R-:W-:Y:S01]  /*68f0*/  FMUL R56, R118.reuse, 8388608 ;  /* 0x4b00000076387820 */ /* 0x040fe20000400000 */
[----:B------:R-:W-:Y:S02]  /*6900*/  FSETP.GEU.AND P2, PT, R118, 1.175494350822287508e-38, PT ;  /* 0x008000007600780b */ /* 0x000fe40003f4e000 */
[----:B------:R-:W-:-:S02]  /*6910*/  FSETP.GT.AND P1, PT, |R112|, 8.50705917302346158658e+37, PT ;  /* 0x7e8000007000780b */ /* 0x000fc40003f24200 */
[C---:B------:R-:W-:Y:S01]  /*6920*/  LEA R8, P4, R9.reuse, R58, 0x1 ;  /* 0x0000003a09087211 */ /* 0x040fe200078808ff */
[----:B------:R-:W-:Y:S01]  /*6930*/  FMUL R58, R112, 8388608 ;  /* 0x4b000000703a7820 */ /* 0x000fe20000400000 */
[----:B------:R-:W-:Y:S02]  /*6940*/  FSEL R40, R56, R118, !P2 ;  /* 0x0000007638287208 */ /* 0x000fe40005000000 */
[----:B------:R-:W-:Y:S02]  /*6950*/  FSEL R28, RZ, -23, P2 ;  /* 0xc1b80000ff1c7808 */ /* 0x000fe40001000000 */
[----:B------:R-:W-:Y:S02]  /*6960*/  FSETP.GEU.AND P2, PT, |R112|, 1.175494350822287508e-38, PT ;  /* 0x008000007000780b */ /* 0x000fe40003f4e200 */
[----:B------:R-:W-:Y:S02]  /*6970*/  FSETP.GEU.AND P3, PT, R116, 1.175494350822287508e-38, PT ;  /* 0x008000007400780b */ /* 0x000fe40003f6e000 */
[----:B------:R-:W-:Y:S01]  /*6980*/  LEA.HI.X.SX32 R9, R9, R60, 0x1, P4 ;  /* 0x0000003c09097211 */ /* 0x000fe200020f0eff */
[----:B------:R-:W-:Y:S01]  /*6990*/  @P1 FMUL R39, R39, 0.25 ;  /* 0x3e80000027271820 */ /* 0x000fe20000400000 */
[----:B------:R-:W-:Y:S01]  /*69a0*/  FSETP.GEU.AND P4, PT, R114, 1.175494350822287508e-38, PT ;  /* 0x008000007200780b */ /* 0x000fe20003f8e000 */
[----:B------:R-:W-:Y:S01]  /*69b0*/  @P1 FMUL R37, R37, 0.25 ;  /* 0x3e80000025251820 */ /* 0x000fe20000400000 */
[----:B------:R-:W-:Y:S01]  /*69c0*/  FSEL R33, R58, R112, !P5 ;  /* 0x000000703a217208 */ /* 0x000fe20006800000 */
[----:B------:R-:W-:Y:S01]  /*69d0*/  @P1 FMUL R112, R112, 0.25 ;  /* 0x3e80000070701820 */ /* 0x000fe20000400000 */
[----:B------:R-:W-:Y:S01]  /*69e0*/  FSEL R41, R41, R116, !P3 ;  /* 0x0000007429297208 */ /* 0x000fe20005800000 */
[----:B------:R-:W-:Y:S01]  /*69f0*/  @P1 FMUL R61, R61, 0.25 ;  /* 0x3e8000003d3d1820 */ /* 0x000fe20000400000 */
[----:B------:R-:W-:Y:S01]  /*6a00*/  FSEL R29, RZ, -23, P3 ;  /* 0xc1b80000ff1d7808 */ /* 0x000fe20001800000 */
[----:B------:R-:W-:Y:S01]  /*6a10*/  @P1 FMUL R67, R67, 0.25 ;  /* 0x3e80000043431820 */ /* 0x000fe20000400000 */
[----:B------:R-:W-:Y:S01]  /*6a20*/  FSETP.GT.AND P3, PT, |R114|, 8.50705917302346158658e+37, PT ;  /* 0x7e8000007200780b */ /* 0x000fe20003f64200 */
[----:B------:R-:W-:Y:S01]  /*6a30*/  @!P2 FMUL R112, R112, 16777216 ;  /* 0x4b8000007070a820 */ /* 0x000fe20000400000 */
[----:B------:R-:W-:Y:S01]  /*6a40*/  FSEL R32, R43, R114, !P4 ;  /* 0x000000722b207208 */ /* 0x000fe20006000000 */
[----:B------:R-:W-:Y:S01]  /*6a50*/  @!P2 FMUL R39, R39, 16777216 ;  /* 0x4b8000002727a820 */ /* 0x000fe20000400000 */
[----:B------:R-:W-:Y:S01]  /*6a60*/  IADD3 R34, R33, -0x3f3504f3, RZ ;  /* 0xc0cafb0d21227810 */ /* 0x000fe20007ffe0ff */
[----:B------:R-:W-:Y:S01]  /*6a70*/  @!P2 FMUL R37, R37, 16777216 ;  /* 0x4b8000002525a820 */ /* 0x000fe20000400000 */
[----:B------:R-:W-:Y:S01]  /*6a80*/  IADD3 R43, R32, -0x3f3504f3, RZ ;  /* 0xc0cafb0d202b7810 */ /* 0x000fe20007ffe0ff */
[----:B------:R-:W-:Y:S01]  /*6a90*/  @!P2 FMUL R61, R61, 16777216 ;  /* 0x4b8000003d3da820 */ /* 0x000fe20000400000 */
[----:B------:R-:W-:Y:S01]  /*6aa0*/  LOP3.LUT R34, R34, 0xff800000, RZ, 0xc0, !PT ;  /* 0xff80000022227812 */ /* 0x000fe200078ec0ff */
[----:B------:R-:W-:Y:S01]  /*6ab0*/  @!P2 FMUL R67, R67, 16777216 ;  /* 0x4b8000004343a820 */ /* 0x000fe20000400000 */
[----:B------:R-:W-:Y:S01]  /*6ac0*/  FSETP.GT.AND P1, PT, |R118|, 8.50705917302346158658e+37, PT ;  /* 0x7e8000007600780b */ /* 0x000fe20003f24200 */
[----:B------:R-:W-:Y:S01]  /*6ad0*/  MUFU.RCP R36, R112 ;  /* 0x0000007000247308 */ /* 0x000fe20000001000 */
[----:B------:R-:W-:Y:S01]  /*6ae0*/  LOP3.LUT R43, R43, 0xff800000, RZ, 0xc0, !PT ;  /* 0xff8000002b2b7812 */ /* 0x000fe200078ec0ff */
[----:B------:R-:W-:Y:S01]  /*6af0*/  @P3 FMUL R63, R63, 0.25 ;  /* 0x3e8000003f3f3820 */ /* 0x000fe20000400000 */
[----:B------:R-:W-:Y:S01]  /*6b00*/  FSEL R30, RZ, -23, P4 ;  /* 0xc1b80000ff1e7808 */ /* 0x000fe20002000000 */
[----:B------:R-:W-:Y:S01]  /*6b10*/  @P3 FMUL R65, R65, 0.25 ;  /* 0x3e80000041413820 */ /* 0x000fe20000400000 */
[C---:B------:R-:W-:Y:S01]  /*6b20*/  FSETP.GEU.AND P4, PT, |R114|.reuse, 1.175494350822287508e-38, PT ;  /* 0x008000007200780b */ /* 0x040fe20003f8e200 */
[----:B------:R-:W-:Y:S01]  /*6b30*/  @P3 FMUL R114, R114, 0.25 ;  /* 0x3e80000072723820 */ /* 0x000fe20000400000 */
[----:B------:R-:W-:Y:S01]  /*6b40*/  FSETP.GT.AND P2, PT, |R116|, 8.50705917302346158658e+37, PT ;  /* 0x7e8000007400780b */ /* 0x000fe20003f44200 */
[----:B------:R-:W0:Y:S01]  /*6b50*/  I2F R58, R34 ;  /* 0x00000022003a7306 */ /* 0x000e220000201400 */
[----:B------:R-:W-:Y:S01]  /*6b60*/  FSETP.GEU.AND P5, PT, |R118|, 1.175494350822287508e-38, PT ;  /* 0x008000007600780b */ /* 0x000fe20003fae200 */
[----:B------:R-:W-:Y:S01]  /*6b70*/  @P3 FMUL R69, R69, 0.25 ;  /* 0x3e80000045453820 */ /* 0x000fe20000400000 */
[----:B------:R-:W-:Y:S01]  /*6b80*/  IADD3 R42, R40, -0x3f3504f3, RZ ;  /* 0xc0cafb0d282a7810 */ /* 0x000fe20007ffe0ff */
[----:B------:R-:W-:Y:S01]  /*6b90*/  @P3 FMUL R71, R71, 0.25 ;  /* 0x3e80000047473820 */ /* 0x000fe20000400000 */
[----:B------:R-:W-:Y:S01]  /*6ba0*/  FSETP.GEU.AND P3, PT, |R116|, 1.175494350822287508e-38, PT ;  /* 0x008000007400780b */ /* 0x000fe20003f6e200 */
[----:B------:R-:W-:Y:S01]  /*6bb0*/  @P1 FMUL R118, R118, 0.25 ;  /* 0x3e80000076761820 */ /* 0x000fe20000400000 */
[----:B------:R-:W-:Y:S01]  /*6bc0*/  LOP3.LUT R57, R42, 0xff800000, RZ, 0xc0, !PT ;  /* 0xff8000002a397812 */ /* 0x000fe200078ec0ff */
[----:B------:R1:W2:Y:S01]  /*6bd0*/  I2F R35, R43 ;  /* 0x0000002b00237306 */ /* 0x0002a20000201400 */
[----:B------:R-:W-:Y:S01]  /*6be0*/  IADD3 R42, R41, -0x3f3504f3, RZ ;  /* 0xc0cafb0d292a7810 */ /* 0x000fe20007ffe0ff */
[----:B------:R-:W-:-:S02]  /*6bf0*/  @!P4 FMUL R114, R114, 16777216 ;  /* 0x4b8000007272c820 */ /* 0x000fc40000400000 */
[----:B------:R-:W-:Y:S01]  /*6c00*/  @P2 FMUL R116, R116, 0.25 ;  /* 0x3e80000074742820 */ /* 0x000fe20000400000 */
[----:B------:R-:W-:Y:S01]  /*6c10*/  LOP3.LUT R42, R42, 0xff800000, RZ, 0xc0, !PT ;  /* 0xff8000002a2a7812 */ /* 0x000fe200078ec0ff */
[----:B------:R-:W-:Y:S02]  /*6c20*/  @!P5 FMUL R118, R118, 16777216 ;  /* 0x4b8000007676d820 */ /* 0x000fe40000400000 */
[----:B0-----:R-:W-:Y:S01]  /*6c30*/  FFMA.FTZ R31, R58, 1.1920928955078125e-07, R31 ;  /* 0x340000003a1f7823 */ /* 0x001fe2000001001f */
[----:B------:R-:W0:Y:S01]  /*6c40*/  MUFU.RCP R38, R114 ;  /* 0x0000007200267308 */ /* 0x000e220000001000 */
[----:B------:R-:W-:Y:S01]  /*6c50*/  FMUL R58, R36, R61 ;  /* 0x0000003d243a7220 */ /* 0x000fe20000400000 */
[----:B-1----:R-:W-:Y:S01]  /*6c60*/  IADD3 R43, R32, -R43, RZ ;  /* 0x8000002b202b7210 */ /* 0x002fe20007ffe0ff */
[----:B------:R-:W-:Y:S02]  /*6c70*/  @!P3 FMUL R116, R116, 16777216 ;  /* 0x4b8000007474b820 */ /* 0x000fe40000400000 */
[----:B------:R-:W-:-:S02]  /*6c80*/  FMUL R37, R36, R37 ;  /* 0x0000002524257220 */ /* 0x000fc40000400000 */
[----:B--2---:R-:W-:Y:S01]  /*6c90*/  FFMA.FTZ R30, R35, 1.1920928955078125e-07, R30 ;  /* 0x34000000231e7823 */ /* 0x004fe2000001001e */
[----:B------:R-:W1:Y:S01]  /*6ca0*/  MUFU.RCP R61, R118 ;  /* 0x00000076003d7308 */ /* 0x000e620000001000 */
[C---:B------:R-:W-:Y:S02]  /*6cb0*/  FMUL R35, R36.reuse, R39 ;  /* 0x0000002724237220 */ /* 0x040fe40000400000 */
[----:B------:R-:W-:Y:S02]  /*6cc0*/  FMUL R60, R36, R67 ;  /* 0x00000043243c7220 */ /* 0x000fe40000400000 */
[----:B------:R-:W-:Y:S01]  /*6cd0*/  @P1 FMUL R64, R64, 0.25 ;  /* 0x3e80000040401820 */ /* 0x000fe20000400000 */
[----:B------:R-:W-:Y:S01]  /*6ce0*/  F2FP.BF16.PACK_AB R58, R35, R58 ;  /* 0x0000003a233a723e */ /* 0x000fe200000010ff */
[----:B------:R-:W-:Y:S01]  /*6cf0*/  @P1 FMUL R66, R66, 0.25 ;  /* 0x3e80000042421820 */ /* 0x000fe20000400000 */
[----:B------:R-:W2:Y:S01]  /*6d00*/  I2F R59, R57 ;  /* 0x00000039003b7306 */ /* 0x000ea20000201400 */
[----:B------:R-:W-:Y:S01]  /*6d10*/  @P1 FMUL R68, R68, 0.25 ;  /* 0x3e80000044441820 */ /* 0x000fe20000400000 */
[----:B------:R-:W-:Y:S01]  /*6d20*/  LOP3.LUT R35, R55, 0x20, RZ, 0x3c, !PT ;  /* 0x0000002037237812 */ /* 0x000fe200078e3cff */
[----:B------:R-:W-:Y:S01]  /*6d30*/  @P1 FMUL R70, R70, 0.25 ;  /* 0x3e80000046461820 */ /* 0x000fe20000400000 */
[----:B------:R-:W-:Y:S01]  /*6d40*/  F2FP.BF16.PACK_AB R60, R37, R60 ;  /* 0x0000003c253c723e */ /* 0x000fe200000010ff */
[----:B------:R-:W-:Y:S01]  /*6d50*/  @!P4 FMUL R63, R63, 16777216 ;  /* 0x4b8000003f3fc820 */ /* 0x000fe20000400000 */
[----:B------:R-:W-:Y:S01]  /*6d60*/  ISETP.GE.U32.AND P1, PT, R33, 0x7f800000, PT ;  /* 0x7f8000002100780c */ /* 0x000fe20003f26070 */
[----:B------:R-:W-:Y:S01]  /*6d70*/  @P2 FMUL R73, R73, 0.25 ;  /* 0x3e80000049492820 */ /* 0x000fe20000400000 */
[----:B------:R-:W3:Y:S01]  /*6d80*/  I2F R56, R42 ;  /* 0x0000002a00387306 */ /* 0x000ee20000201400 */
[----:B------:R-:W-:-:S02]  /*6d90*/  @P2 FMUL R75, R75, 0.25 ;  /* 0x3e8000004b4b2820 */ /* 0x000fc40000400000 */
[----:B------:R-:W-:Y:S02]  /*6da0*/  @P2 FMUL R77, R77, 0.25 ;  /* 0x3e8000004d4d2820 */ /* 0x000fe40000400000 */
[----:B------:R-:W-:Y:S02]  /*6db0*/  @!P5 FMUL R64, R64, 16777216 ;  /* 0x4b8000004040d820 */ /* 0x000fe40000400000 */
[----:B------:R-:W-:Y:S01]  /*6dc0*/  @P2 FMUL R79, R79, 0.25 ;  /* 0x3e8000004f4f2820 */ /* 0x000fe20000400000 */
[----:B------:R-:W4:Y:S01]  /*6dd0*/  MUFU.RCP R36, R116 ;  /* 0x0000007400247308 */ /* 0x000f220000001000 */
[----:B------:R-:W-:Y:S01]  /*6de0*/  @!P5 FMUL R66, R66, 16777216 ;  /* 0x4b8000004242d820 */ /* 0x000fe20000400000 */
[----:B------:R-:W-:Y:S01]  /*6df0*/  ISETP.GE.U32.AND P2, PT, R40, 0x7f800000, PT ;  /* 0x7f8000002800780c */ /* 0x000fe20003f46070 */
[----:B------:R-:W-:Y:S02]  /*6e00*/  @!P4 FMUL R65, R65, 16777216 ;  /* 0x4b8000004141c820 */ /* 0x000fe40000400000 */
[----:B------:R-:W-:-:S02]  /*6e10*/  @!P4 FMUL R69, R69, 16777216 ;  /* 0x4b8000004545c820 */ /* 0x000fc40000400000 */
[----:B------:R-:W-:Y:S01]  /*6e20*/  @!P4 FMUL R71, R71, 16777216 ;  /* 0x4b8000004747c820 */ /* 0x000fe20000400000 */
[----:B------:R-:W-:Y:S01]  /*6e30*/  ISETP.GE.U32.AND P4, PT, R32, 0x7f800000, PT ;  /* 0x7f8000002000780c */ /* 0x000fe20003f86070 */
[----:B------:R-:W-:Y:S02]  /*6e40*/  @!P5 FMUL R68, R68, 16777216 ;  /* 0x4b8000004444d820 */ /* 0x000fe40000400000 */
[----:B------:R-:W-:Y:S01]  /*6e50*/  @!P5 FMUL R70, R70, 16777216 ;  /* 0x4b8000004646d820 */ /* 0x000fe20000400000 */
[----:B------:R-:W-:Y:S01]  /*6e60*/  ISETP.GE.U32.AND P5, PT, R41, 0x7f800000, PT ;  /* 0x7f8000002900780c */ /* 0x000fe20003fa6070 */
[----:B0-----:R-:W-:Y:S02]  /*6e70*/  FMUL R39, R38, R63 ;  /* 0x0000003f26277220 */ /* 0x001fe40000400000 */
[----:B------:R-:W-:Y:S02]  /*6e80*/  @!P3 FMUL R73, R73, 16777216 ;  /* 0x4b8000004949b820 */ /* 0x000fe40000400000 */
[----:B------:R-:W-:-:S02]  /*6e90*/  @!P3 FMUL R75, R75, 16777216 ;  /* 0x4b8000004b4bb820 */ /* 0x000fc40000400000 */
[----:B------:R-:W-:Y:S02]  /*6ea0*/  @!P3 FMUL R77, R77, 16777216 ;  /* 0x4b8000004d4db820 */ /* 0x000fe40000400000 */
[----:B-1----:R-:W-:Y:S02]  /*6eb0*/  FMUL R63, R61, R64 ;  /* 0x000000403d3f7220 */ /* 0x002fe40000400000 */
[----:B------:R-:W-:Y:S01]  /*6ec0*/  @!P3 FMUL R79, R79, 16777216 ;  /* 0x4b8000004f4fb820 */ /* 0x000fe20000400000 */
[----:B------:R-:W-:Y:S01]  /*6ed0*/  FSETP.NEU.AND P3, PT, R40, RZ, PT ;  /* 0x000000ff2800720b */ /* 0x000fe20003f6d000 */
[----:B--2---:R-:W-:Y:S02]  /*6ee0*/  FFMA.FTZ R28, R59, 1.1920928955078125e-07, R28 ;  /* 0x340000003b1c7823 */ /* 0x004fe4000001001c */
[----:B---3--:R-:W-:Y:S02]  /*6ef0*/  FFMA.FTZ R29, R56, 1.1920928955078125e-07, R29 ;  /* 0x34000000381d7823 */ /* 0x008fe4000001001d */
[----:B------:R-:W-:-:S02]  /*6f00*/  FMUL R64, R61, R66 ;  /* 0x000000423d407220 */ /* 0x000fc40000400000 */
[C---:B------:R-:W-:Y:S02]  /*6f10*/  FMUL R56, R38.reuse, R65 ;  /* 0x0000004126387220 */ /* 0x040fe40000400000 */
[C---:B------:R-:W-:Y:S02]  /*6f20*/  FMUL R62, R38.reuse, R69 ;  /* 0x00000045263e7220 */ /* 0x040fe40000400000 */
[----:B------:R-:W-:Y:S02]  /*6f30*/  FMUL R59, R38, R71 ;  /* 0x00000047263b7220 */ /* 0x000fe40000400000 */
[----:B------:R-:W-:Y:S01]  /*6f40*/  FMUL R66, R61, R68 ;  /* 0x000000443d427220 */ /* 0x000fe20000400000 */
[----:B------:R-:W-:Y:S01]  /*6f50*/  F2FP.BF16.PACK_AB R39, R39, R62 ;  /* 0x0000003e2727723e */ /* 0x000fe200000010ff */
[----:B------:R-:W-:Y:S01]  /*6f60*/  FMUL R67, R61, R70 ;  /* 0x000000463d437220 */ /* 0x000fe20000400000 */
[----:B------:R-:W-:Y:S01]  /*6f70*/  F2FP.BF16.PACK_AB R56, R56, R59 ;  /* 0x0000003b3838723e */ /* 0x000fe200000010ff */
[C---:B----4-:R-:W-:Y:S01]  /*6f80*/  FMUL R38, R36.reuse, R73 ;  /* 0x0000004924267220 */ /* 0x050fe20000400000 */
[----:B------:R-:W-:Y:S01]  /*6f90*/  F2FP.BF16.PACK_AB R63, R63, R66 ;  /* 0x000000423f3f723e */ /* 0x000fe200000010ff */
[----:B------:R-:W-:Y:S01]  /*6fa0*/  FMUL R61, R36, R75 ;  /* 0x0000004b243d7220 */ /* 0x000fe20000400000 */
[----:B------:R-:W-:Y:S01]  /*6fb0*/  F2FP.BF16.PACK_AB R64, R64, R67 ;  /* 0x000000434040723e */ /* 0x000fe200000010ff */
[C---:B------:R-:W-:Y:S01]  /*6fc0*/  FMUL R65, R36.reuse, R77 ;  /* 0x0000004d24417220 */ /* 0x040fe20000400000 */
[----:B------:R-:W-:Y:S01]  /*6fd0*/  LOP3.LUT R59, R55, 0x40, RZ, 0x3c, !PT ;  /* 0x00000040373b7812 */ /* 0x000fe200078e3cff */
[----:B------:R-:W-:Y:S01]  /*6fe0*/  FMUL R36, R36, R79 ;  /* 0x0000004f24247220 */ /* 0x000fe20000400000 */
[----:B------:R-:W-:Y:S01]  /*6ff0*/  STS [R55+0x80], R63 ;  /* 0x0000803f37007388 */ /* 0x000fe20000000800 */
[----:B------:R-:W-:Y:S01]  /*7000*/  IMAD.IADD R57, R40, 0x1, -R57 ;  /* 0x0000000128397824 */ /* 0x000fe200078e0a39 */
[----:B------:R-:W-:Y:S01]  /*7010*/  F2FP.BF16.PACK_AB R38, R38, R65 ;  /* 0x000000412626723e */ /* 0x000fe200000010ff */
[----:B------:R-:W-:Y:S01]  /*7020*/  IMAD.IADD R42, R41, 0x1, -R42 ;  /* 0x00000001292a7824 */ /* 0x000fe200078e0a2a */
[----:B------:R-:W-:Y:S01]  /*7030*/  F2FP.BF16.PACK_AB R61, R61, R36 ;  /* 0x000000243d3d723e */ /* 0x000fe200000010ff */
[----:B------:R-:W-:Y:S01]  /*7040*/  STS [R55], R64 ;  /* 0x0000004037007388 */ /* 0x000fe20000000800 */
[----:B------:R-:W-:Y:S01]  /*7050*/  LOP3.LUT R65, R55, 0x60, RZ, 0x3c, !PT ;  /* 0x0000006037417812 */ /* 0x000fe200078e3cff */
[----:B------:R-:W-:Y:S01]  /*7060*/  FADD R57, R57, -1 ;  /* 0xbf80000039397421 */ /* 0x000fe20000000000 */
[----:B------:R-:W-:Y:S01]  /*7070*/  MOV R68, 0x3dc6b27f ;  /* 0x3dc6b27f00447802 */ /* 0x000fe20000000f00 */
[----:B------:R-:W-:Y:S01]  /*7080*/  STS [R35+0x800], R61 ;  /* 0x0008003d23007388 */ /* 0x000fe20000000800 */
[----:B------:R-:W-:-:S02]  /*7090*/  FADD R42, R42, -1 ;  /* 0xbf8000002a2a7421 */ /* 0x000fc40000000000 */
[----:B------:R-:W-:Y:S01]  /*70a0*/  IMAD.IADD R34, R33, 0x1, -R34 ;  /* 0x0000000121227824 */ /* 0x000fe200078e0a22 */
[----:B------:R0:W-:Y:S01]  /*70b0*/  STS [R35+0x880], R38 ;  /* 0x0008802623007388 */ /* 0x0001e20000000800 */
[----:B------:R-:W-:Y:S02]  /*70c0*/  FFMA.FTZ R36, R57, R68, -0.16845393180847167969 ;  /* 0xbe2c7f3039247423 */ /* 0x000fe40000010044 */
[----:B------:R-:W-:Y:S01]  /*70d0*/  FADD R43, R43, -1 ;  /* 0xbf8000002b2b7421 */ /* 0x000fe20000000000 */
[----:B------:R-:W-:Y:S01]  /*70e0*/  STS [R59+0x1000], R56 ;  /* 0x001000383b007388 */ /* 0x000fe20000000800 */
[----:B------:R-:W-:Y:S02]  /*70f0*/  FADD R37, R34, -1 ;  /* 0xbf80000022257421 */ /* 0x000fe40000000000 */
[----:B------:R-:W-:Y:S01]  /*7100*/  FFMA.FTZ R36, R57, R36, 0.1716887056827545166 ;  /* 0x3e2fcf2a39247423 */ /* 0x000fe20000010024 */
[----:B------:R-:W-:Y:S01]  /*7110*/  STS [R59+0x1080], R39 ;  /* 0x001080273b007388 */ /* 0x000fe20000000800 */
[----:B------:R-:W-:-:S02]  /*7120*/  FFMA.FTZ R34, R43, R68, -0.16845393180847167969 ;  /* 0xbe2c7f302b227423 */ /* 0x000fc40000010044 */
[CC--:B0-----:R-:W-:Y:S01]  /*7130*/  FFMA.FTZ R35, R42.reuse, R68.reuse, -0.16845393180847167969 ;  /* 0xbe2c7f302a237423 */ /* 0x0c1fe20000010044 */
[----:B------:R-:W-:Y:S01]  /*7140*/  STS [R65+0x1800], R60 ;  /* 0x0018003c41007388 */ /* 0x000fe20000000800 */
[----:B------:R-:W-:Y:S02]  /*7150*/  FFMA.FTZ R38, R37, R68, -0.16845393180847167969 ;  /* 0xbe2c7f3025267423 */ /* 0x000fe40000010044 */
[C---:B------:R-:W-:Y:S01]  /*7160*/  FFMA.FTZ R35, R42.reuse, R35, 0.1716887056827545166 ;  /* 0x3e2fcf2a2a237423 */ /* 0x040fe20000010023 */
[----:B------:R-:W-:Y:S01]  /*7170*/  STS [R65+0x1880], R58 ;  /* 0x0018803a41007388 */ /* 0x000fe20000000800 */
[----:B------:R-:W-:Y:S02]  /*7180*/  FFMA.FTZ R36, R57, R36, -0.17900948226451873779 ;  /* 0xbe374e4339247423 */ /* 0x000fe40000010024 */
[----:B------:R-:W-:Y:S01]  /*7190*/  FFMA.FTZ R34, R43, R34, 0.1716887056827545166 ;  /* 0x3e2fcf2a2b227423 */ /* 0x000fe20000010022 */
[----:B------:R-:W-:Y:S01]  /*71a0*/  BAR.SYNC.DEFER_BLOCKING 0x0 ;  /* 0x0000000000007b1d */ /* 0x000fe20000010000 */
[----:B------:R-:W-:-:S02]  /*71b0*/  FFMA.FTZ R35, R42, R35, -0.17900948226451873779 ;  /* 0xbe374e432a237423 */ /* 0x000fc40000010023 */
[----:B------:R-:W-:Y:S02]  /*71c0*/  FFMA.FTZ R38, R37, R38, 0.1716887056827545166 ;  /* 0x3e2fcf2a25267423 */ /* 0x000fe40000010026 */
[----:B------:R-:W-:Y:S02]  /*71d0*/  FFMA.FTZ R36, R57, R36, 0.20512372255325317383 ;  /* 0x3e520bf439247423 */ /* 0x000fe40000010024 */
[----:B------:R-:W-:Y:S02]  /*71e0*/  FFMA.FTZ R34, R43, R34, -0.17900948226451873779 ;  /* 0xbe374e432b227423 */ /* 0x000fe40000010022 */
[----:B------:R-:W-:Y:S02]  /*71f0*/  FFMA.FTZ R35, R42, R35, 0.20512372255325317383 ;  /* 0x3e520bf42a237423 */ /* 0x000fe40000010023 */
[----:B------:R-:W-:Y:S02]  /*7200*/  FFMA.FTZ R38, R37, R38, -0.17900948226451873779 ;  /* 0xbe374e4325267423 */ /* 0x000fe40000010026 */
[----:B------:R-:W-:-:S02]  /*7210*/  FFMA.FTZ R36, R57, R36, -0.24046532809734344482 ;  /* 0xbe763c8b39247423 */ /* 0x000fc40000010024 */
[----:B------:R-:W-:Y:S02]  /*7220*/  FFMA.FTZ R34, R43, R34, 0.20512372255325317383 ;  /* 0x3e520bf42b227423 */ /* 0x000fe40000010022 */
[C---:B------:R-:W-:Y:S02]  /*7230*/  FFMA.FTZ R35, R42.reuse, R35, -0.24046532809734344482 ;  /* 0xbe763c8b2a237423 */ /* 0x040fe40000010023 */
[----:B------:R-:W-:Y:S02]  /*7240*/  FFMA.FTZ R38, R37, R38, 0.20512372255325317383 ;  /* 0x3e520bf425267423 */ /* 0x000fe40000010026 */
[----:B------:R-:W-:Y:S02]  /*7250*/  FFMA.FTZ R36, R57, R36, 0.28857114911079406738 ;  /* 0x3e93bf9939247423 */ /* 0x000fe40000010024 */
[----:B------:R-:W-:Y:S01]  /*7260*/  FFMA.FTZ R34, R43, R34, -0.24046532809734344482 ;  /* 0xbe763c8b2b227423 */ /* 0x000fe20000010022 */
[----:B------:R-:W0:Y:S01]  /*7270*/  LDS R39, [R54] ;  /* 0x0000000036277984 */ /* 0x000e220000000800 */
[----:B------:R-:W-:-:S02]  /*7280*/  FFMA.FTZ R35, R42, R35, 0.28857114911079406738 ;  /* 0x3e93bf992a237423 */ /* 0x000fc40000010023 */
[----:B------:R-:W-:Y:S01]  /*7290*/  FFMA.FTZ R38, R37, R38, -0.24046532809734344482 ;  /* 0xbe763c8b25267423 */ /* 0x000fe20000010026 */
[----:B------:R-:W1:Y:S01]  /*72a0*/  LDS R55, [R54+0x100] ;  /* 0x0001000036377984 */ /* 0x000e620000000800 */
[----:B------:R-:W-:Y:S02]  /*72b0*/  FFMA.FTZ R36, R57, R36, -0.36067417263984680176 ;  /* 0xbeb8aa4939247423 */ /* 0x000fe40000010024 */
[----:B------:R-:W-:Y:S01]  /*72c0*/  FFMA.FTZ R34, R43, R34, 0.28857114911079406738 ;  /* 0x3e93bf992b227423 */ /* 0x000fe20000010022 */
[----:B------:R-:W2:Y:S01]  /*72d0*/  LDS R59, [R54+0x200] ;  /* 0x00020000363b7984 */ /* 0x000ea20000000800 */
[----:B------:R-:W-:Y:S02]  /*72e0*/  FFMA.FTZ R35, R42, R35, -0.36067417263984680176 ;  /* 0xbeb8aa492a237423 */ /* 0x000fe40000010023 */
[----:B------:R-:W-:Y:S01]  /*72f0*/  FFMA.FTZ R38, R37, R38, 0.28857114911079406738 ;  /* 0x3e93bf9925267423 */ /* 0x000fe20000010026 */
[----:B------:R-:W3:Y:S01]  /*7300*/  LDS R61, [R54+0x300] ;  /* 0x00030000363d7984 */ /* 0x000ee20000000800 */
[----:B------:R-:W-:-:S02]  /*7310*/  FFMA.FTZ R36, R57, R36, 0.48089820146560668945 ;  /* 0x3ef6384a39247423 */ /* 0x000fc40000010024 */
[----:B------:R-:W-:Y:S01]  /*7320*/  FFMA.FTZ R34, R43, R34, -0.36067417263984680176 ;  /* 0xbeb8aa492b227423 */ /* 0x000fe20000010022 */
[----:B------:R-:W4:Y:S01]  /*7330*/  LDS R63, [R54+0x400] ;  /* 0x00040000363f7984 */ /* 0x000f220000000800 */
[C---:B------:R-:W-:Y:S02]  /*7340*/  FFMA.FTZ R35, R42.reuse, R35, 0.48089820146560668945 ;  /* 0x3ef6384a2a237423 */ /* 0x040fe40000010023 */
[----:B------:R-:W-:Y:S01]  /*7350*/  FFMA.FTZ R38, R37, R38, -0.36067417263984680176 ;  /* 0xbeb8aa4925267423 */ /* 0x000fe20000010026 */
[----:B------:R-:W5:Y:S01]  /*7360*/  LDS R65, [R54+0x500] ;  /* 0x0005000036417984 */ /* 0x000f620000000800 */
[----:B------:R-:W-:Y:S02]  /*7370*/  FFMA.FTZ R36, R57, R36, -0.72134751081466674805 ;  /* 0xbf38aa3b39247423 */ /* 0x000fe40000010024 */
[----:B------:R-:W-:Y:S01]  /*7380*/  FFMA.FTZ R34, R43, R34, 0.48089820146560668945 ;  /* 0x3ef6384a2b227423 */ /* 0x000fe20000010022 */
[----:B------:R-:W5:Y:S01]  /*7390*/  LDS R67, [R54+0x600] ;  /* 0x0006000036437984 */ /* 0x000f620000000800 */
[----:B------:R-:W-:-:S02]  /*73a0*/  FFMA.FTZ R35, R42, R35, -0.72134751081466674805 ;  /* 0xbf38aa3b2a237423 */ /* 0x000fc40000010023 */
[----:B------:R-:W-:Y:S01]  /*73b0*/  FFMA.FTZ R38, R37, R38, 0.48089820146560668945 ;  /* 0x3ef6384a25267423 */ /* 0x000fe20000010026 */
[----:B------:R-:W5:Y:S01]  /*73c0*/  LDS R69, [R54+0x700] ;  /* 0x0007000036457984 */ /* 0x000f620000000800 */
[----:B------:R-:W-:Y:S02]  /*73d0*/  FMUL R36, R57, R36 ;  /* 0x0000002439247220 */ /* 0x000fe40000400000 */
[----:B------:R-:W-:Y:S02]  /*73e0*/  FFMA.FTZ R34, R43, R34, -0.72134751081466674805 ;  /* 0xbf38aa3b2b227423 */ /* 0x000fe40000010022 */
[----:B------:R-:W-:Y:S02]  /*73f0*/  FMUL R35, R42, R35 ;  /* 0x000000232a237220 */ /* 0x000fe40000400000 */
[----:B------:R-:W-:Y:S02]  /*7400*/  FFMA.FTZ R38, R37, R38, -0.72134751081466674805 ;  /* 0xbf38aa3b25267423 */ /* 0x000fe40000010026 */
[----:B------:R-:W-:-:S02]  /*7410*/  FMUL R36, R57, R36 ;  /* 0x0000002439247220 */ /* 0x000fc40000400000 */
[----:B------:R-:W-:Y:S01]  /*7420*/  FMUL R34, R43, R34 ;  /* 0x000000222b227220 */ /* 0x000fe20000400000 */
[----:B0-----:R-:W-:Y:S01]  /*7430*/  STG.E.U16 [R52.64], R39 ;  /* 0x0000002734007986 */ /* 0x001fe2000c101504 */
[C---:B------:R-:W-:Y:S02]  /*7440*/  FMUL R35, R42.reuse, R35 ;  /* 0x000000232a237220 */ /* 0x040fe40000400000 */
[----:B------:R-:W-:Y:S01]  /*7450*/  FMUL R38, R37, R38 ;  /* 0x0000002625267220 */ /* 0x000fe20000400000 */
[----:B-1----:R-:W-:Y:S01]  /*7460*/  STG.E.U16 [R50.64], R55 ;  /* 0x0000003732007986 */ /* 0x002fe2000c101504 */
[----:B------:R-:W-:Y:S02]  /*7470*/  FFMA.FTZ R57, R57, 1.4426950216293334961, R36 ;  /* 0x3fb8aa3b39397823 */ /* 0x000fe40000010024 */
[----:B------:R-:W-:Y:S01]  /*7480*/  FMUL R34, R43, R34 ;  /* 0x000000222b227220 */ /* 0x000fe20000400000 */
[----:B--2---:R-:W-:Y:S01]  /*7490*/  STG.E.U16 [R48.64], R59 ;  /* 0x0000003b30007986 */ /* 0x004fe2000c101504 */
[----:B------:R-:W-:-:S02]  /*74a0*/  FFMA.FTZ R42, R42, 1.4426950216293334961, R35 ;  /* 0x3fb8aa3b2a2a7823 */ /* 0x000fc40000010023 */
[----:B------:R-:W-:Y:S01]  /*74b0*/  FMUL R38, R37, R38 ;  /* 0x0000002625267220 */ /* 0x000fe20000400000 */
[----:B---3--:R-:W-:Y:S01]  /*74c0*/  STG.E.U16 [R46.64], R61 ;  /* 0x0000003d2e007986 */ /* 0x008fe2000c101504 */
[----:B------:R-:W-:Y:S02]  /*74d0*/  @P2 IMAD.MOV.U32 R35, RZ, RZ, 0x7f800000 ;  /* 0x7f800000ff232424 */ /* 0x000fe400078e00ff */
[----:B------:R-:W-:Y:S01]  /*74e0*/  FFMA.FTZ R43, R43, 1.4426950216293334961, R34 ;  /* 0x3fb8aa3b2b2b7823 */ /* 0x000fe20000010022 */
[----:B----4-:R0:W-:Y:S01]  /*74f0*/  STG.E.U16 [R44.64], R63 ;  /* 0x0000003f2c007986 */ /* 0x0101e2000c101504 */
[----:B------:R-:W-:Y:S01]  /*7500*/  FADD R28, R28, R57 ;  /* 0x000000391c1c7221 */ /* 0x000fe20000000000 */
[----:B------:R-:W-:Y:S01]  /*7510*/  @P5 MOV R34, 0x7f800000 ;  /* 0x7f80000000225802 */ /* 0x000fe20000000f00 */
[----:B------:R-:W-:Y:S01]  /*7520*/  FFMA.FTZ R38, R37, 1.4426950216293334961, R38 ;  /* 0x3fb8aa3b25267823 */ /* 0x000fe20000010026 */
[----:B-----5:R1:W-:Y:S01]  /*7530*/  STG.E.U16 [R26.64], R65 ;  /* 0x000000411a007986 */ /* 0x0203e2000c101504 */
[----:B------:R-:W-:Y:S01]  /*7540*/  @P2 FFMA.FTZ R28, R40, R35, +INF ;  /* 0x7f800000281c2423 */ /* 0x000fe20000010023 */
[----:B------:R-:W-:Y:S01]  /*7550*/  FSETP.NEU.AND P2, PT, R41, RZ, PT ;  /* 0x000000ff2900720b */ /* 0x000fe20003f4d000 */
[----:B------:R-:W-:Y:S01]  /*7560*/  @P4 IMAD.MOV.U32 R35, RZ, RZ, 0x7f800000 ;  /* 0x7f800000ff234424 */ /* 0x000fe200078e00ff */
[----:B------:R2:W-:Y:S01]  /*7570*/  STG.E.U16 [R24.64], R67 ;  /* 0x0000004318007986 */ /* 0x0005e2000c101504 */
[----:B------:R-:W-:-:S02]  /*7580*/  @P1 IMAD.MOV.U32 R36, RZ, RZ, 0x7f800000 ;  /* 0x7f800000ff241424 */ /* 0x000fc400078e00ff */
[----:B------:R-:W-:Y:S01]  /*7590*/  FADD R29, R29, R42 ;  /* 0x0000002a1d1d7221 */ /* 0x000fe20000000000 */
[----:B------:R3:W-:Y:S01]  /*75a0*/  STG.E.U16 [R22.64], R69 ;  /* 0x0000004516007986 */ /* 0x0007e2000c101504 */
[----:B0-----:R-:W-:Y:S01]  /*75b0*/  PRMT R63, R63, 0x7632, R63 ;  /* 0x000076323f3f7816 */ /* 0x001fe2000000003f */
[----:B------:R-:W-:Y:S01]  /*75c0*/  FADD R30, R30, R43 ;  /* 0x0000002b1e1e7221 */ /* 0x000fe20000000000 */
[----:B-1----:R-:W-:Y:S01]  /*75d0*/  PRMT R27, R59, 0x7632, R27 ;  /* 0x000076323b1b7816 */ /* 0x002fe2000000001b */
[----:B------:R-:W-:Y:S01]  /*75e0*/  FADD R31, R31, R38 ;  /* 0x000000261f1f7221 */ /* 0x000fe20000000000 */
[----:B------:R-:W-:Y:S01]  /*75f0*/  PRMT R65, R65, 0x7632, R65 ;  /* 0x0000763241417816 */ /* 0x000fe20000000041 */
[----:B------:R-:W-:Y:S01]  /*7600*/  @P5 FFMA.FTZ R29, R41, R34, +INF ;  /* 0x7f800000291d5423 */ /* 0x000fe20000010022 */
[----:B--2---:R-:W-:Y:S01]  /*7610*/  PRMT R25, R39, 0x7632, R25 ;  /* 0x0000763227197816 */ /* 0x004fe20000000019 */
[----:B------:R-:W-:Y:S01]  /*7620*/  @P4 FFMA.FTZ R30, R32, R35, +INF ;  /* 0x7f800000201e4423 */ /* 0x000fe20000010023 */
[----:B------:R-:W-:Y:S01]  /*7630*/  PRMT R67, R67, 0x7632, R67 ;  /* 0x0000763243437816 */ /* 0x000fe20000000043 */
[----:B------:R-:W-:Y:S01]  /*7640*/  @P1 FFMA.FTZ R31, R33, R36, +INF ;  /* 0x7f800000211f1423 */ /* 0x000fe20000010024 */
[----:B---3--:R-:W-:Y:S01]  /*7650*/  PRMT R23, R55, 0x7632, R23 ;  /* 0x0000763237177816 */ /* 0x008fe20000000017 */
[----:B------:R0:W-:Y:S01]  /*7660*/  STG.E.U16 [R20.64], R25 ;  /* 0x0000001914007986 */ /* 0x0001e2000c101504 */
[----:B------:R-:W-:-:S02]  /*7670*/  PRMT R69, R69, 0x7632, R69 ;  /* 0x0000763245457816 */ /* 0x000fc40000000045 */
[----:B------:R-:W-:Y:S01]  /*7680*/  FSETP.NEU.AND P5, PT, R32, RZ, PT ;  /* 0x000000ff2000720b */ /* 0x000fe20003fad000 */
[----:B------:R1:W-:Y:S01]  /*7690*/  STG.E.U16 [R18.64], R23 ;  /* 0x0000001712007986 */ /* 0x0003e2000c101504 */
[----:B------:R-:W-:Y:S02]  /*76a0*/  FSETP.NEU.AND P4, PT, R33, RZ, PT ;  /* 0x000000ff2100720b */ /* 0x000fe40003f8d000 */
[----:B------:R-:W-:Y:S01]  /*76b0*/  FSEL R29, R29, -INF , P2 ;  /* 0xff8000001d1d7808 */ /* 0x000fe20001000000 */
[----:B------:R2:W-:Y:S01]  /*76c0*/  STG.E.U16 [R16.64], R27 ;  /* 0x0000001b10007986 */ /* 0x0005e2000c101504 */
[----:B------:R-:W-:Y:S02]  /*76d0*/  FSEL R30, R30, -INF , P5 ;  /* 0xff8000001e1e7808 */ /* 0x000fe40002800000 */
[----:B------:R-:W-:Y:S01]  /*76e0*/  FSEL R31, R31, -INF , P4 ;  /* 0xff8000001f1f7808 */ /* 0x000fe20002000000 */
[----:B------:R-:W-:Y:S01]  /*76f0*/  FFMA R29, R29, 0.69314718246459960938, R2 ;  /* 0x3f3172181d1d7823 */ /* 0x000fe20000000002 */
[----:B0-----:R-:W-:Y:S01]  /*7700*/  FSEL R21, R28, -INF , P3 ;  /* 0xff8000001c157808 */ /* 0x001fe20001800000 */
[----:B------:R-:W-:Y:S01]  /*7710*/  FFMA R30, R30, 0.69314718246459960938, R3 ;  /* 0x3f3172181e1e7823 */ /* 0x000fe20000000003 */
[----:B-1----:R-:W-:Y:S01]  /*7720*/  PRMT R19, R61, 0x7632, R19 ;  /* 0x000076323d137816 */ /* 0x002fe20000000013 */
[----:B------:R-:W-:-:S02]  /*7730*/  FFMA R31, R31, 0.69314718246459960938, R4 ;  /* 0x3f3172181f1f7823 */ /* 0x000fc40000000004 */
[----:B------:R-:W-:Y:S02]  /*7740*/  FFMA R28, R21, 0.69314718246459960938, R0 ;  /* 0x3f317218151c7823 */ /* 0x000fe40000000000 */
[----:B------:R2:W-:Y:S04]  /*7750*/  STG.E.U16 [R10.64], R19 ;  /* 0x000000130a007986 */ /* 0x0005e8000c101504 */
[----:B------:R2:W-:Y:S04]  /*7760*/  STG.E.U16 [R14.64], R63 ;  /* 0x0000003f0e007986 */ /* 0x0005e8000c101504 */
[----:B------:R2:W-:Y:S04]  /*7770*/  STG.E.U16 [R12.64], R65 ;  /* 0x000000410c007986 */ /* 0x0005e8000c101504 */
[----:B------:R2:W-:Y:S04]  /*7780*/  STG.E.U16 [R6.64], R67 ;  /* 0x0000004306007986 */ /* 0x0005e8000c101504 */
[----:B------:R2:W-:Y:S04]  /*7790*/  STG.E.U16 [R8.64], R69 ;  /* 0x0000004508007986 */ /* 0x0005e8000c101504 */
[----:B------:R-:W-:Y:S06]  /*77a0*/  BAR.SYNC.DEFER_BLOCKING 0x0 ;  /* 0x0000000000007b1d */ /* 0x000fec0000010000 */
[----:B------:R2:W-:Y:S04]  /*77b0*/  STS.128 [R78.X4], R28 ;  /* 0x0000001c4e007388 */ /* 0x0005e80000004c00 */
[----:B------:R-:W-:Y:S06]  /*77c0*/  BAR.SYNC.DEFER_BLOCKING 0x0 ;  /* 0x0000000000007b1d */ /* 0x000fec0000010000 */
[----:B------:R-:W-:Y:S05]  /*77d0*/  @P0 EXIT ;  /* 0x000000000000094d */ /* 0x000fea0003800000 */
[----:B--2---:R-:W0:Y:S01]  /*77e0*/  LDS R5, [R5] ;  /* 0x0000000005057984 */ /* 0x004e220000000800 */
[----:B------:R-:W-:-:S02]  /*77f0*/  IMAD R0, R76, c[0x0][0x1cc], RZ ;  /* 0x000073004c007a24 */ /* 0x000fc400078e02ff */
[C---:B------:R-:W-:Y:S02]  /*7800*/  IMAD.SHL.U32 R3, R72.reuse, 0x4, RZ ;  /* 0x0000000448037824 */ /* 0x040fe400078e00ff */
[----:B------:R-:W-:Y:S01]  /*7810*/  IMAD.HI R7, R72, 0x4, RZ ;  /* 0x0000000448077827 */ /* 0x000fe200078e02ff */
[----:B------:R-:W-:-:S03]  /*7820*/  SHF.L.U32 R2, R0, 0x2, RZ ;  /* 0x0000000200027819 */ /* 0x000fc600000006ff */
[----:B------:R-:W-:Y:S01]  /*7830*/  IMAD.HI R0, R0, 0x4, RZ ;  /* 0x0000000400007827 */ /* 0x000fe200078e02ff */
[----:B------:R-:W-:-:S04]  /*7840*/  IADD3 R2, P0, P1, R3, c[0x0][0x180], R2 ;  /* 0x0000600003027a10 */ /* 0x000fc8000791e002 */
[----:B------:R-:W-:-:S05]  /*7850*/  IADD3.X R3, R7, c[0x0][0x184], R0, P0, P1 ;  /* 0x0000610007037a10 */ /* 0x000fca00007e2400 */
[----:B0-----:R-:W-:Y:S01]  /*7860*/  STG.E [R2.64], R5 ;  /* 0x0000000502007986 */ /* 0x001fe2000c101904 */
[----:B------:R-:W-:Y:S05]  /*7870*/  EXIT ;  /* 0x000000000000794d */ /* 0x000fea0003800000 */
.L_x_2:
[----:B------:R-:W-:-:S00]  /*7880*/  BRA `(.L_x_2) ;  /* 0xfffffff000007947 */ /* 0x000fc0000383ffff */
[----:B------:R-:W-:-:S00]  /*7890*/  NOP ;  /* 0x0000000000007918 */ /* 0x000fc00000000000 */
        /* <DEDUP_REMOVED lines=14> */
.L_x_3:


//--------------------- .nv.global.init           --------------------------
	.section	.nv.global.init,"aw",@progbits
.nv.global.init:
	.type		_$_str,@object
	.size		_$_str,(.L_0 - _$_str)
_$_str:
        /*0000*/ 	.byte	0x5f, 0x5f, 0x43, 0x55, 0x44, 0x41, 0x5f, 0x46, 0x54, 0x5a, 0x00
.L_0:


//--------------------- .nv.shared.attn_fwd       --------------------------
	.section	.nv.shared.attn_fwd,"aw",@nobits
	.sectionflags	@""
	.align	16
